// auto-generated by cutlass_sweep.conv — config: {"arch": "sm_90", "cluster_m": 1, "cluster_n": 1, "conv_kind": "fprop", "dtype": "fp16", "ndim": 2, "tile_k": 32, "tile_m": 128, "tile_n": 64}
#include "cutlass/cutlass.h"
#include "cute/tensor.hpp"
#include "cutlass/kernel_hardware_info.hpp"
#include "cutlass/conv/convolution.h"
#include "cutlass/conv/dispatch_policy.hpp"
#include "cutlass/conv/collective/collective_builder.hpp"
#include "cutlass/conv/kernel/conv_universal.hpp"
#include "cutlass/conv/device/conv_universal_adapter.hpp"
#include "cutlass/epilogue/collective/collective_builder.hpp"

using namespace cute;
using Elem = cutlass::half_t;
using Acc  = float;
using LayoutAB = cutlass::layout::TensorNHWC;
using LayoutC  = cutlass::layout::TensorNHWC;
constexpr auto ConvOp = cutlass::conv::Operator::kFprop;
using TileShape    = Shape<_128, _64, Shape<_32>>;
using ClusterShape = Shape<_1, _1, _1>;

using CollectiveEpilogue = typename cutlass::epilogue::collective::CollectiveBuilder<
    cutlass::arch::Sm90, cutlass::arch::OpClassTensorOp,
    TileShape, ClusterShape,
    cutlass::epilogue::collective::EpilogueTileAuto,
    Acc, Acc,
    Elem, LayoutC, 128 / cutlass::sizeof_bits<Elem>::value,
    Elem, LayoutC, 128 / cutlass::sizeof_bits<Elem>::value,
    cutlass::epilogue::collective::EpilogueScheduleAuto
  >::CollectiveOp;

using CollectiveMainloop = typename cutlass::conv::collective::CollectiveBuilder<
    cutlass::arch::Sm90, cutlass::arch::OpClassTensorOp, ConvOp,
    Elem, LayoutAB, 128 / cutlass::sizeof_bits<Elem>::value,
    Elem, LayoutAB, 128 / cutlass::sizeof_bits<Elem>::value,
    Acc,
    TileShape, ClusterShape,
    cutlass::conv::collective::StageCountAutoCarveout<
        static_cast<int>(sizeof(typename CollectiveEpilogue::SharedStorage))>,
    cutlass::conv::collective::KernelScheduleAuto
  >::CollectiveOp;

using ProblemShape = cutlass::conv::ConvProblemShape<
    ConvOp, CollectiveMainloop::DispatchPolicy::NumSpatialDimensions>;
using ConvKernel = cutlass::conv::kernel::ConvUniversal<
    ProblemShape, CollectiveMainloop, CollectiveEpilogue>;
using Conv = cutlass::conv::device::ConvUniversalAdapter<ConvKernel>;

auto* _anchor = &cutlass::device_kernel<ConvKernel>;


// ===== COMPILED SASS (sm_90a) =====

	.target	sm_90a

	.elftype	@"ET_EXEC"


//--------------------- .note.nv.tkinfo           --------------------------
	.section	.note.nv.tkinfo,"",@"SHT_NOTE"
	.sectionflags	@"SHF_NOTE_NV_TKINFO"
	.tkinfo
        /*0018*/ 	.word	0x00000002
        /*0030*/ 	.string	""
        /*0030*/ 	.string	"ptxas"
        /*0030*/ 	.string	"Cuda compilation tools, release 13.0, V13.0.88"
        /*0030*/ 	.string	"Build cuda_13.0.r13.0/compiler.36424714_0"
        /*0030*/ 	.string	"-arch sm_90a -m 64 "



//--------------------- .note.nv.cuinfo           --------------------------
	.section	.note.nv.cuinfo,"",@"SHT_NOTE"
	.sectionflags	@"SHF_NOTE_NV_CUINFO"
        /*0018*/ 	.short	0x0002
        /*001a*/ 	.short	0x005a
        /*001c*/ 	.short	0x0082
	.zero		2


//--------------------- .nv.info                  --------------------------
	.section	.nv.info,"",@"SHT_CUDA_INFO"
	.align	4


	//----- nvinfo : EIATTR_REGCOUNT
	.align		4
        /*0000*/ 	.byte	0x04, 0x2f
        /*0002*/ 	.short	(.L_12 - .L_11)
	.align		4
.L_11:
        /*0004*/ 	.word	index@(_ZN7cutlass13device_kernelINS_4conv6kernel13ConvUniversalINS1_16ConvProblemShapeILNS1_8OperatorE0ELi2EEENS1_10collective14CollectiveConvINS1_46MainloopSm90TmaGmmaWarpSpecializedImplicitGemmILS5_0ELi18ELi2EN4cute5tupleIJNSA_1CILi1EEESD_SD_EEENS1_36KernelImplicitTmaWarpSpecializedSm90ELi1EEENSB_IJNSC_ILi128EEENSC_ILi64EEENSB_IJNSC_ILi32EEEEEEEEENS_6half_tESM_NSA_8TiledMMAINSA_8MMA_AtomIJNSA_4SM904GMMA25MMA_64x64x16_F32F16F16_SSILNSQ_5MajorE0ELSS_0ELNSQ_7ScaleInE1ELST_1EEEEEENSA_6LayoutISE_NSB_IJNSC_ILi0EEESX_SX_EEEEENSB_IJNSA_10UnderscoreES10_S10_EEEEENS7_6detail26Sm90ImplicitGemmTileTraitsINSA_20SM90_TMA_LOAD_IM2COLENSA_14ComposedLayoutINSA_7SwizzleILi2ELi4ELi3EEENSA_18smem_ptr_flag_bitsILi16EEENSW_INSB_IJNSB_IJNSC_ILi8EEENSC_ILi16EEEEEENSB_IJSJ_SD_EEENSB_IJSD_NSC_ILi18EEEEEEEEENSB_IJNSB_IJSJ_NSC_ILi256EEEEEENSB_IJSD_SX_EEENSB_IJSX_NSC_ILi4096EEEEEEEEEEEEEvEENS14_INSA_13SM90_TMA_LOADENS16_IS18_S1A_NSW_INSB_IJNSB_IJS1B_S1B_EEES1E_S1G_EEENSB_IJS1J_S1K_NSB_IJSX_NSC_ILi2048EEEEEEEEEEEEEvEEEENS_8epilogue10collective6detail29Sm90TmaWarpSpecializedAdapterINS22_15DefaultEpilogueISM_NSB_IJNSB_IJlllEEESD_SX_EEES27_NS21_6thread17LinearCombinationISM_Li1EffLNS28_9ScaleType4KindE0ELNS_15FloatRoundStyleE2ESM_EENS_4gemm15EpilogueDefaultEEEEEvvEEEEvNT_6ParamsE)
        /*0008*/ 	.word	0x0000005a


	//----- nvinfo : EIATTR_FRAME_SIZE
	.align		4
.L_12:
        /*000c*/ 	.byte	0x04, 0x11
        /*000e*/ 	.short	(.L_14 - .L_13)
	.align		4
.L_13:
        /*0010*/ 	.word	index@(_ZN7cutlass13device_kernelINS_4conv6kernel13ConvUniversalINS1_16ConvProblemShapeILNS1_8OperatorE0ELi2EEENS1_10collective14CollectiveConvINS1_46MainloopSm90TmaGmmaWarpSpecializedImplicitGemmILS5_0ELi18ELi2EN4cute5tupleIJNSA_1CILi1EEESD_SD_EEENS1_36KernelImplicitTmaWarpSpecializedSm90ELi1EEENSB_IJNSC_ILi128EEENSC_ILi64EEENSB_IJNSC_ILi32EEEEEEEEENS_6half_tESM_NSA_8TiledMMAINSA_8MMA_AtomIJNSA_4SM904GMMA25MMA_64x64x16_F32F16F16_SSILNSQ_5MajorE0ELSS_0ELNSQ_7ScaleInE1ELST_1EEEEEENSA_6LayoutISE_NSB_IJNSC_ILi0EEESX_SX_EEEEENSB_IJNSA_10UnderscoreES10_S10_EEEEENS7_6detail26Sm90ImplicitGemmTileTraitsINSA_20SM90_TMA_LOAD_IM2COLENSA_14ComposedLayoutINSA_7SwizzleILi2ELi4ELi3EEENSA_18smem_ptr_flag_bitsILi16EEENSW_INSB_IJNSB_IJNSC_ILi8EEENSC_ILi16EEEEEENSB_IJSJ_SD_EEENSB_IJSD_NSC_ILi18EEEEEEEEENSB_IJNSB_IJSJ_NSC_ILi256EEEEEENSB_IJSD_SX_EEENSB_IJSX_NSC_ILi4096EEEEEEEEEEEEEvEENS14_INSA_13SM90_TMA_LOADENS16_IS18_S1A_NSW_INSB_IJNSB_IJS1B_S1B_EEES1E_S1G_EEENSB_IJS1J_S1K_NSB_IJSX_NSC_ILi2048EEEEEEEEEEEEEvEEEENS_8epilogue10collective6detail29Sm90TmaWarpSpecializedAdapterINS22_15DefaultEpilogueISM_NSB_IJNSB_IJlllEEESD_SX_EEES27_NS21_6thread17LinearCombinationISM_Li1EffLNS28_9ScaleType4KindE0ELNS_15FloatRoundStyleE2ESM_EENS_4gemm15EpilogueDefaultEEEEEvvEEEEvNT_6ParamsE)
        /*0014*/ 	.word	0x00000000


	//----- nvinfo : EIATTR_MIN_STACK_SIZE
	.align		4
.L_14:
        /*0018*/ 	.byte	0x04, 0x12
        /*001a*/ 	.short	(.L_16 - .L_15)
	.align		4
.L_15:
        /*001c*/ 	.word	index@(_ZN7cutlass13device_kernelINS_4conv6kernel13ConvUniversalINS1_16ConvProblemShapeILNS1_8OperatorE0ELi2EEENS1_10collective14CollectiveConvINS1_46MainloopSm90TmaGmmaWarpSpecializedImplicitGemmILS5_0ELi18ELi2EN4cute5tupleIJNSA_1CILi1EEESD_SD_EEENS1_36KernelImplicitTmaWarpSpecializedSm90ELi1EEENSB_IJNSC_ILi128EEENSC_ILi64EEENSB_IJNSC_ILi32EEEEEEEEENS_6half_tESM_NSA_8TiledMMAINSA_8MMA_AtomIJNSA_4SM904GMMA25MMA_64x64x16_F32F16F16_SSILNSQ_5MajorE0ELSS_0ELNSQ_7ScaleInE1ELST_1EEEEEENSA_6LayoutISE_NSB_IJNSC_ILi0EEESX_SX_EEEEENSB_IJNSA_10UnderscoreES10_S10_EEEEENS7_6detail26Sm90ImplicitGemmTileTraitsINSA_20SM90_TMA_LOAD_IM2COLENSA_14ComposedLayoutINSA_7SwizzleILi2ELi4ELi3EEENSA_18smem_ptr_flag_bitsILi16EEENSW_INSB_IJNSB_IJNSC_ILi8EEENSC_ILi16EEEEEENSB_IJSJ_SD_EEENSB_IJSD_NSC_ILi18EEEEEEEEENSB_IJNSB_IJSJ_NSC_ILi256EEEEEENSB_IJSD_SX_EEENSB_IJSX_NSC_ILi4096EEEEEEEEEEEEEvEENS14_INSA_13SM90_TMA_LOADENS16_IS18_S1A_NSW_INSB_IJNSB_IJS1B_S1B_EEES1E_S1G_EEENSB_IJS1J_S1K_NSB_IJSX_NSC_ILi2048EEEEEEEEEEEEEvEEEENS_8epilogue10collective6detail29Sm90TmaWarpSpecializedAdapterINS22_15DefaultEpilogueISM_NSB_IJNSB_IJlllEEESD_SX_EEES27_NS21_6thread17LinearCombinationISM_Li1EffLNS28_9ScaleType4KindE0ELNS_15FloatRoundStyleE2ESM_EENS_4gemm15EpilogueDefaultEEEEEvvEEEEvNT_6ParamsE)
        /*0020*/ 	.word	0x00000000
.L_16:


//--------------------- .nv.compat                --------------------------
	.section	.nv.compat,"",@"SHT_CUDA_COMPAT_INFO"
	.align	4
        /*0000*/ 	.byte	0x02, 0x09, 0x01, 0x00, 0x02, 0x02, 0x04, 0x00, 0x02, 0x05, 0x05, 0x00, 0x03, 0x07, 0x01, 0x01
        /*0010*/ 	.byte	0x02, 0x03, 0x01, 0x00, 0x02, 0x06, 0x01, 0x00, 0x04, 0x0b, 0x08, 0x00, 0x00, 0x00, 0x00, 0x00
        /*0020*/ 	.byte	0x00, 0x00, 0x00, 0x00


//--------------------- .nv.info._ZN7cutlass13device_kernelINS_4conv6kernel13ConvUniversalINS1_16ConvProblemShapeILNS1_8OperatorE0ELi2EEENS1_10collective14CollectiveConvINS1_46MainloopSm90TmaGmmaWarpSpecializedImplicitGemmILS5_0ELi18ELi2EN4cute5tupleIJNSA_1CILi1EEESD_SD_EEENS1_36KernelImplicitTmaWarpSpecializedSm90ELi1EEENSB_IJNSC_ILi128EEENSC_ILi64EEENSB_IJNSC_ILi32EEEEEEEEENS_6half_tESM_NSA_8TiledMMAINSA_8MMA_AtomIJNSA_4SM904GMMA25MMA_64x64x16_F32F16F16_SSILNSQ_5MajorE0ELSS_0ELNSQ_7ScaleInE1ELST_1EEEEEENSA_6LayoutISE_NSB_IJNSC_ILi0EEESX_SX_EEEEENSB_IJNSA_10UnderscoreES10_S10_EEEEENS7_6detail26Sm90ImplicitGemmTileTraitsINSA_20SM90_TMA_LOAD_IM2COLENSA_14ComposedLayoutINSA_7SwizzleILi2ELi4ELi3EEENSA_18smem_ptr_flag_bitsILi16EEENSW_INSB_IJNSB_IJNSC_ILi8EEENSC_ILi16EEEEEENSB_IJSJ_SD_EEENSB_IJSD_NSC_ILi18EEEEEEEEENSB_IJNSB_IJSJ_NSC_ILi256EEEEEENSB_IJSD_SX_EEENSB_IJSX_NSC_ILi4096EEEEEEEEEEEEEvEENS14_INSA_13SM90_TMA_LOADENS16_IS18_S1A_NSW_INSB_IJNSB_IJS1B_S1B_EEES1E_S1G_EEENSB_IJS1J_S1K_NSB_IJSX_NSC_ILi2048EEEEEEEEEEEEEvEEEENS_8epilogue10collective6detail29Sm90TmaWarpSpecializedAdapterINS22_15DefaultEpilogueISM_NSB_IJNSB_IJlllEEESD_SX_EEES27_NS21_6thread17LinearCombinationISM_Li1EffLNS28_9ScaleType4KindE0ELNS_15FloatRoundStyleE2ESM_EENS_4gemm15EpilogueDefaultEEEEEvvEEEEvNT_6ParamsE --------------------------
	.section	.nv.info._ZN7cutlass13device_kernelINS_4conv6kernel13ConvUniversalINS1_16ConvProblemShapeILNS1_8OperatorE0ELi2EEENS1_10collective14CollectiveConvINS1_46MainloopSm90TmaGmmaWarpSpecializedImplicitGemmILS5_0ELi18ELi2EN4cute5tupleIJNSA_1CILi1EEESD_SD_EEENS1_36KernelImplicitTmaWarpSpecializedSm90ELi1EEENSB_IJNSC_ILi128EEENSC_ILi64EEENSB_IJNSC_ILi32EEEEEEEEENS_6half_tESM_NSA_8TiledMMAINSA_8MMA_AtomIJNSA_4SM904GMMA25MMA_64x64x16_F32F16F16_SSILNSQ_5MajorE0ELSS_0ELNSQ_7ScaleInE1ELST_1EEEEEENSA_6LayoutISE_NSB_IJNSC_ILi0EEESX_SX_EEEEENSB_IJNSA_10UnderscoreES10_S10_EEEEENS7_6detail26Sm90ImplicitGemmTileTraitsINSA_20SM90_TMA_LOAD_IM2COLENSA_14ComposedLayoutINSA_7SwizzleILi2ELi4ELi3EEENSA_18smem_ptr_flag_bitsILi16EEENSW_INSB_IJNSB_IJNSC_ILi8EEENSC_ILi16EEEEEENSB_IJSJ_SD_EEENSB_IJSD_NSC_ILi18EEEEEEEEENSB_IJNSB_IJSJ_NSC_ILi256EEEEEENSB_IJSD_SX_EEENSB_IJSX_NSC_ILi4096EEEEEEEEEEEEEvEENS14_INSA_13SM90_TMA_LOADENS16_IS18_S1A_NSW_INSB_IJNSB_IJS1B_S1B_EEES1E_S1G_EEENSB_IJS1J_S1K_NSB_IJSX_NSC_ILi2048EEEEEEEEEEEEEvEEEENS_8epilogue10collective6detail29Sm90TmaWarpSpecializedAdapterINS22_15DefaultEpilogueISM_NSB_IJNSB_IJlllEEESD_SX_EEES27_NS21_6thread17LinearCombinationISM_Li1EffLNS28_9ScaleType4KindE0ELNS_15FloatRoundStyleE2ESM_EENS_4gemm15EpilogueDefaultEEEEEvvEEEEvNT_6ParamsE,"",@"SHT_CUDA_INFO"
	.sectionflags	@""
	.align	4


	//----- nvinfo : EIATTR_CUDA_API_VERSION
	.align		4
        /*0000*/ 	.byte	0x04, 0x37
        /*0002*/ 	.short	(.L_18 - .L_17)
.L_17:
        /*0004*/ 	.word	0x00000082


	//----- nvinfo : EIATTR_KPARAM_INFO
	.align		4
.L_18:
        /*0008*/ 	.byte	0x04, 0x17
        /*000a*/ 	.short	(.L_20 - .L_19)
.L_19:
        /*000c*/ 	.word	0x00000000
        /*0010*/ 	.short	0x0000
        /*0012*/ 	.short	0x0070
        /*0014*/ 	.byte	0x00, 0xf0, 0x01, 0x0e


	//----- nvinfo : EIATTR_SPARSE_MMA_MASK
	.align		4
.L_20:
        /*0018*/ 	.byte	0x03, 0x50
        /*001a*/ 	.short	0x0000


	//----- nvinfo : EIATTR_MAXREG_COUNT
	.align		4
        /*001c*/ 	.byte	0x03, 0x1b
        /*001e*/ 	.short	0x00ff


	//----- nvinfo : EIATTR_NUM_BARRIERS
	.align		4
        /*0020*/ 	.byte	0x02, 0x4c
        /*0022*/ 	.byte	0x01
	.zero		1


	//----- nvinfo : EIATTR_MERCURY_ISA_VERSION
	.align		4
        /*0024*/ 	.byte	0x03, 0x5f
        /*0026*/ 	.short	0x0101


	//----- nvinfo : EIATTR_COOP_GROUP_MASK_REGIDS
	.align		4
        /*0028*/ 	.byte	0x04, 0x29
        /*002a*/ 	.short	(.L_22 - .L_21)


	//   ....[0]....
.L_21:
        /*002c*/ 	.word	0xffffffff


	//   ....[1]....
        /*0030*/ 	.word	0xffffffff


	//   ....[2]....
        /*0034*/ 	.word	0xffffffff


	//----- nvinfo : EIATTR_COOP_GROUP_INSTR_OFFSETS
	.align		4
.L_22:
        /*0038*/ 	.byte	0x04, 0x28
        /*003a*/ 	.short	(.L_24 - .L_23)


	//   ....[0]....
.L_23:
        /*003c*/ 	.word	0x00000060


	//   ....[1]....
        /*0040*/ 	.word	0x00000070


	//   ....[2]....
        /*0044*/ 	.word	0x00000130


	//----- nvinfo : EIATTR_MBARRIER_INSTR_OFFSETS
	.align		4
.L_24:
        /*0048*/ 	.byte	0x04, 0x39
        /*004a*/ 	.short	(.L_26 - .L_25)


	//   ....[0]....
.L_25:
        /*004c*/ 	.word	0x00000270
        /*0050*/ 	.word	0x000000ff
        /*0054*/ 	.word	0x00036000
        /*0058*/ 	.short	0x0100
        /*005a*/ 	.byte	0x08
	.zero		1


	//   ....[1]....
        /*005c*/ 	.word	0x00000280
        /*0060*/ 	.word	0x000000ff
        /*0064*/ 	.word	0x00036090
        /*0068*/ 	.short	0x0100
        /*006a*/ 	.byte	0x08
	.zero		1


	//   ....[2]....
        /*006c*/ 	.word	0x00000290
        /*0070*/ 	.word	0x000000ff
        /*0074*/ 	.word	0x00036008
        /*0078*/ 	.short	0x0100
        /*007a*/ 	.byte	0x08
	.zero		1


	//   ....[3]....
        /*007c*/ 	.word	0x000002a0
        /*0080*/ 	.word	0x000000ff
        /*0084*/ 	.word	0x00036098
        /*0088*/ 	.short	0x0100
        /*008a*/ 	.byte	0x08
	.zero		1


	//   ....[4]....
        /*008c*/ 	.word	0x000002b0
        /*0090*/ 	.word	0x000000ff
        /*0094*/ 	.word	0x00036010
        /*0098*/ 	.short	0x0100
        /*009a*/ 	.byte	0x08
	.zero		1


	//   ....[5]....
        /*009c*/ 	.word	0x000002c0
        /*00a0*/ 	.word	0x000000ff
        /*00a4*/ 	.word	0x000360a0
        /*00a8*/ 	.short	0x0100
        /*00aa*/ 	.byte	0x08
	.zero		1


	//   ....[6]....
        /*00ac*/ 	.word	0x000002d0
        /*00b0*/ 	.word	0x000000ff
        /*00b4*/ 	.word	0x00036018
        /*00b8*/ 	.short	0x0100
        /*00ba*/ 	.byte	0x08
	.zero		1


	//   ....[7]....
        /*00bc*/ 	.word	0x000002e0
        /*00c0*/ 	.word	0x000000ff
        /*00c4*/ 	.word	0x000360a8
        /*00c8*/ 	.short	0x0100
        /*00ca*/ 	.byte	0x08
	.zero		1


	//   ....[8]....
        /*00cc*/ 	.word	0x000002f0
        /*00d0*/ 	.word	0x000000ff
        /*00d4*/ 	.word	0x00036020
        /*00d8*/ 	.short	0x0100
        /*00da*/ 	.byte	0x08
	.zero		1


	//   ....[9]....
        /*00dc*/ 	.word	0x00000300
        /*00e0*/ 	.word	0x000000ff
        /*00e4*/ 	.word	0x000360b0
        /*00e8*/ 	.short	0x0100
        /*00ea*/ 	.byte	0x08
	.zero		1


	//   ....[10]....
        /*00ec*/ 	.word	0x00000310
        /*00f0*/ 	.word	0x000000ff
        /*00f4*/ 	.word	0x00036028
        /*00f8*/ 	.short	0x0100
        /*00fa*/ 	.byte	0x08
	.zero		1


	//   ....[11]....
        /*00fc*/ 	.word	0x00000320
        /*0100*/ 	.word	0x000000ff
        /*0104*/ 	.word	0x000360b8
        /*0108*/ 	.short	0x0100
        /*010a*/ 	.byte	0x08
	.zero		1


	//   ....[12]....
        /*010c*/ 	.word	0x00000330
        /*0110*/ 	.word	0x000000ff
        /*0114*/ 	.word	0x00036030
        /*0118*/ 	.short	0x0100
        /*011a*/ 	.byte	0x08
	.zero		1


	//   ....[13]....
        /*011c*/ 	.word	0x00000340
        /*0120*/ 	.word	0x000000ff
        /*0124*/ 	.word	0x000360c0
        /*0128*/ 	.short	0x0100
        /*012a*/ 	.byte	0x08
	.zero		1


	//   ....[14]....
        /*012c*/ 	.word	0x00000350
        /*0130*/ 	.word	0x000000ff
        /*0134*/ 	.word	0x00036038
        /*0138*/ 	.short	0x0100
        /*013a*/ 	.byte	0x08
	.zero		1


	//   ....[15]....
        /*013c*/ 	.word	0x00000360
        /*0140*/ 	.word	0x000000ff
        /*0144*/ 	.word	0x000360c8
        /*0148*/ 	.short	0x0100
        /*014a*/ 	.byte	0x08
	.zero		1


	//   ....[16]....
        /*014c*/ 	.word	0x00000370
        /*0150*/ 	.word	0x000000ff
        /*0154*/ 	.word	0x00036040
        /*0158*/ 	.short	0x0100
        /*015a*/ 	.byte	0x08
	.zero		1


	//   ....[17]....
        /*015c*/ 	.word	0x00000380
        /*0160*/ 	.word	0x000000ff
        /*0164*/ 	.word	0x000360d0
        /*0168*/ 	.short	0x0100
        /*016a*/ 	.byte	0x08
	.zero		1


	//   ....[18]....
        /*016c*/ 	.word	0x00000390
        /*0170*/ 	.word	0x000000ff
        /*0174*/ 	.word	0x00036048
        /*0178*/ 	.short	0x0100
        /*017a*/ 	.byte	0x08
	.zero		1


	//   ....[19]....
        /*017c*/ 	.word	0x000003a0
        /*0180*/ 	.word	0x000000ff
        /*0184*/ 	.word	0x000360d8
        /*0188*/ 	.short	0x0100
        /*018a*/ 	.byte	0x08
	.zero		1


	//   ....[20]....
        /*018c*/ 	.word	0x000003b0
        /*0190*/ 	.word	0x000000ff
        /*0194*/ 	.word	0x00036050
        /*0198*/ 	.short	0x0100
        /*019a*/ 	.byte	0x08
	.zero		1


	//   ....[21]....
        /*019c*/ 	.word	0x000003c0
        /*01a0*/ 	.word	0x000000ff
        /*01a4*/ 	.word	0x000360e0
        /*01a8*/ 	.short	0x0100
        /*01aa*/ 	.byte	0x08
	.zero		1


	//   ....[22]....
        /*01ac*/ 	.word	0x000003d0
        /*01b0*/ 	.word	0x000000ff
        /*01b4*/ 	.word	0x00036058
        /*01b8*/ 	.short	0x0100
        /*01ba*/ 	.byte	0x08
	.zero		1


	//   ....[23]....
        /*01bc*/ 	.word	0x000003e0
        /*01c0*/ 	.word	0x000000ff
        /*01c4*/ 	.word	0x000360e8
        /*01c8*/ 	.short	0x0100
        /*01ca*/ 	.byte	0x08
	.zero		1


	//   ....[24]....
        /*01cc*/ 	.word	0x000003f0
        /*01d0*/ 	.word	0x000000ff
        /*01d4*/ 	.word	0x00036060
        /*01d8*/ 	.short	0x0100
        /*01da*/ 	.byte	0x08
	.zero		1


	//   ....[25]....
        /*01dc*/ 	.word	0x00000400
        /*01e0*/ 	.word	0x000000ff
        /*01e4*/ 	.word	0x000360f0
        /*01e8*/ 	.short	0x0100
        /*01ea*/ 	.byte	0x08
	.zero		1


	//   ....[26]....
        /*01ec*/ 	.word	0x00000410
        /*01f0*/ 	.word	0x000000ff
        /*01f4*/ 	.word	0x00036068
        /*01f8*/ 	.short	0x0100
        /*01fa*/ 	.byte	0x08
	.zero		1


	//   ....[27]....
        /*01fc*/ 	.word	0x00000420
        /*0200*/ 	.word	0x000000ff
        /*0204*/ 	.word	0x000360f8
        /*0208*/ 	.short	0x0100
        /*020a*/ 	.byte	0x08
	.zero		1


	//   ....[28]....
        /*020c*/ 	.word	0x00000430
        /*0210*/ 	.word	0x000000ff
        /*0214*/ 	.word	0x00036070
        /*0218*/ 	.short	0x0100
        /*021a*/ 	.byte	0x08
	.zero		1


	//   ....[29]....
        /*021c*/ 	.word	0x00000440
        /*0220*/ 	.word	0x000000ff
        /*0224*/ 	.word	0x00036100
        /*0228*/ 	.short	0x0100
        /*022a*/ 	.byte	0x08
	.zero		1


	//   ....[30]....
        /*022c*/ 	.word	0x00000450
        /*0230*/ 	.word	0x000000ff
        /*0234*/ 	.word	0x00036078
        /*0238*/ 	.short	0x0100
        /*023a*/ 	.byte	0x08
	.zero		1


	//   ....[31]....
        /*023c*/ 	.word	0x00000460
        /*0240*/ 	.word	0x000000ff
        /*0244*/ 	.word	0x00036108
        /*0248*/ 	.short	0x0100
        /*024a*/ 	.byte	0x08
	.zero		1


	//   ....[32]....
        /*024c*/ 	.word	0x00000470
        /*0250*/ 	.word	0x000000ff
        /*0254*/ 	.word	0x00036080
        /*0258*/ 	.short	0x0100
        /*025a*/ 	.byte	0x08
	.zero		1


	//   ....[33]....
        /*025c*/ 	.word	0x00000480
        /*0260*/ 	.word	0x000000ff
        /*0264*/ 	.word	0x00036110
        /*0268*/ 	.short	0x0100
        /*026a*/ 	.byte	0x08
	.zero		1


	//   ....[34]....
        /*026c*/ 	.word	0x00000490
        /*0270*/ 	.word	0x000000ff
        /*0274*/ 	.word	0x00036088
        /*0278*/ 	.short	0x0100
        /*027a*/ 	.byte	0x08
	.zero		1


	//   ....[35]....
        /*027c*/ 	.word	0x000004a0
        /*0280*/ 	.word	0x000000ff
        /*0284*/ 	.word	0x00036118
        /*0288*/ 	.short	0x0100
        /*028a*/ 	.byte	0x08
	.zero		1


	//   ....[36]....
        /*028c*/ 	.word	0x00000b50
        /*0290*/ 	.word	0x00000005
        /*0294*/ 	.word	0x00036000
        /*0298*/ 	.short	0x010a
        /*029a*/ 	.byte	0x3f
	.zero		1


	//   ....[37]....
        /*029c*/ 	.word	0x00000ed0
        /*02a0*/ 	.word	0x00000006
        /*02a4*/ 	.word	0x00036000
        /*02a8*/ 	.short	0x010a
        /*02aa*/ 	.byte	0x3f
	.zero		1


	//   ....[38]....
        /*02ac*/ 	.word	0x000010d0
        /*02b0*/ 	.word	0x000000ff
        /*02b4*/ 	.word	0x00000000
        /*02b8*/ 	.short	0x0101
        /*02ba*/ 	.byte	0x06
	.zero		1


	//   ....[39]....
        /*02bc*/ 	.word	0x000012c0
        /*02c0*/ 	.word	0x00000003
        /*02c4*/ 	.word	0x00000000
        /*02c8*/ 	.short	0x0101
        /*02ca*/ 	.byte	0x3f
	.zero		1


	//   ....[40]....
        /*02cc*/ 	.word	0x000060c0
        /*02d0*/ 	.word	0x0000000c
        /*02d4*/ 	.word	0x00036090
        /*02d8*/ 	.short	0x010a
        /*02da*/ 	.byte	0x3f
	.zero		1


	//   ....[41]....
        /*02dc*/ 	.word	0x00006770
        /*02e0*/ 	.word	0x00000004
        /*02e4*/ 	.word	0x00000000
        /*02e8*/ 	.short	0x010a
        /*02ea*/ 	.byte	0x3f
	.zero		1


	//   ....[42]....
        /*02ec*/ 	.word	0x00006820
        /*02f0*/ 	.word	0x00000002
        /*02f4*/ 	.word	0x00000000
        /*02f8*/ 	.short	0x010a
        /*02fa*/ 	.byte	0x3f
	.zero		1


	//   ....[43]....
        /*02fc*/ 	.word	0x000068d0
        /*0300*/ 	.word	0x00000002
        /*0304*/ 	.word	0x00000000
        /*0308*/ 	.short	0x010a
        /*030a*/ 	.byte	0x3f
	.zero		1


	//   ....[44]....
        /*030c*/ 	.word	0x00006980
        /*0310*/ 	.word	0x00000002
        /*0314*/ 	.word	0x00000000
        /*0318*/ 	.short	0x010a
        /*031a*/ 	.byte	0x3f
	.zero		1


	//   ....[45]....
        /*031c*/ 	.word	0x00006a30
        /*0320*/ 	.word	0x00000002
        /*0324*/ 	.word	0x00000000
        /*0328*/ 	.short	0x010a
        /*032a*/ 	.byte	0x3f
	.zero		1


	//   ....[46]....
        /*032c*/ 	.word	0x00006ae0
        /*0330*/ 	.word	0x00000002
        /*0334*/ 	.word	0x00000000
        /*0338*/ 	.short	0x010a
        /*033a*/ 	.byte	0x3f
	.zero		1


	//   ....[47]....
        /*033c*/ 	.word	0x00006b90
        /*0340*/ 	.word	0x00000002
        /*0344*/ 	.word	0x00000000
        /*0348*/ 	.short	0x010a
        /*034a*/ 	.byte	0x3f
	.zero		1


	//   ....[48]....
        /*034c*/ 	.word	0x00006c40
        /*0350*/ 	.word	0x00000002
        /*0354*/ 	.word	0x00000000
        /*0358*/ 	.short	0x010a
        /*035a*/ 	.byte	0x3f
	.zero		1


	//   ....[49]....
        /*035c*/ 	.word	0x00006cf0
        /*0360*/ 	.word	0x00000002
        /*0364*/ 	.word	0x00000000
        /*0368*/ 	.short	0x010a
        /*036a*/ 	.byte	0x3f
	.zero		1


	//   ....[50]....
        /*036c*/ 	.word	0x00006da0
        /*0370*/ 	.word	0x00000002
        /*0374*/ 	.word	0x00000000
        /*0378*/ 	.short	0x010a
        /*037a*/ 	.byte	0x3f
	.zero		1


	//   ....[51]....
        /*037c*/ 	.word	0x00006e50
        /*0380*/ 	.word	0x00000002
        /*0384*/ 	.word	0x00000000
        /*0388*/ 	.short	0x010a
        /*038a*/ 	.byte	0x3f
	.zero		1


	//   ....[52]....
        /*038c*/ 	.word	0x00006f00
        /*0390*/ 	.word	0x00000002
        /*0394*/ 	.word	0x00000000
        /*0398*/ 	.short	0x010a
        /*039a*/ 	.byte	0x3f
	.zero		1


	//   ....[53]....
        /*039c*/ 	.word	0x00006fb0
        /*03a0*/ 	.word	0x00000002
        /*03a4*/ 	.word	0x00000000
        /*03a8*/ 	.short	0x010a
        /*03aa*/ 	.byte	0x3f
	.zero		1


	//   ....[54]....
        /*03ac*/ 	.word	0x00007060
        /*03b0*/ 	.word	0x00000002
        /*03b4*/ 	.word	0x00000000
        /*03b8*/ 	.short	0x010a
        /*03ba*/ 	.byte	0x3f
	.zero		1


	//   ....[55]....
        /*03bc*/ 	.word	0x00007110
        /*03c0*/ 	.word	0x00000002
        /*03c4*/ 	.word	0x00000000
        /*03c8*/ 	.short	0x010a
        /*03ca*/ 	.byte	0x3f
	.zero		1


	//   ....[56]....
        /*03cc*/ 	.word	0x000071c0
        /*03d0*/ 	.word	0x00000002
        /*03d4*/ 	.word	0x00000000
        /*03d8*/ 	.short	0x010a
        /*03da*/ 	.byte	0x3f
	.zero		1


	//   ....[57]....
        /*03dc*/ 	.word	0x00007270
        /*03e0*/ 	.word	0x00000002
        /*03e4*/ 	.word	0x00000000
        /*03e8*/ 	.short	0x010a
        /*03ea*/ 	.byte	0x3f
	.zero		1


	//   ....[58]....
        /*03ec*/ 	.word	0x00007320
        /*03f0*/ 	.word	0x00000003
        /*03f4*/ 	.word	0x00000000
        /*03f8*/ 	.short	0x010a
        /*03fa*/ 	.byte	0x3f
	.zero		1


	//----- nvinfo : EIATTR_NUM_MBARRIERS
	.align		4
.L_26:
        /*03fc*/ 	.byte	0x03, 0x38
        /*03fe*/ 	.short	0x0024


	//----- nvinfo : EIATTR_EXIT_INSTR_OFFSETS
	.align		4
        /*0400*/ 	.byte	0x04, 0x1c
        /*0402*/ 	.short	(.L_28 - .L_27)


	//   ....[0]....
.L_27:
        /*0404*/ 	.word	0x00000880


	//   ....[1]....
        /*0408*/ 	.word	0x00001410


	//   ....[2]....
        /*040c*/ 	.word	0x000047e0


	//   ....[3]....
        /*0410*/ 	.word	0x00004810


	//   ....[4]....
        /*0414*/ 	.word	0x00005e70


	//   ....[5]....
        /*0418*/ 	.word	0x00005ea0


	//   ....[6]....
        /*041c*/ 	.word	0x00005ec0


	//   ....[7]....
        /*0420*/ 	.word	0x00006660


	//   ....[8]....
        /*0424*/ 	.word	0x00007350


	//----- nvinfo : EIATTR_MAX_THREADS
	.align		4
.L_28:
        /*0428*/ 	.byte	0x04, 0x05
        /*042a*/ 	.short	(.L_30 - .L_29)
.L_29:
        /*042c*/ 	.word	0x00000100
        /*0430*/ 	.word	0x00000001
        /*0434*/ 	.word	0x00000001


	//----- nvinfo : EIATTR_CRS_STACK_SIZE
	.align		4
.L_30:
        /*0438*/ 	.byte	0x04, 0x1e
        /*043a*/ 	.short	(.L_32 - .L_31)
.L_31:
        /*043c*/ 	.word	0x00000000


	//----- nvinfo : EIATTR_CBANK_PARAM_SIZE
	.align		4
.L_32:
        /*0440*/ 	.byte	0x03, 0x19
        /*0442*/ 	.short	0x03f0


	//----- nvinfo : EIATTR_PARAM_CBANK
	.align		4
        /*0444*/ 	.byte	0x04, 0x0a
        /*0446*/ 	.short	(.L_34 - .L_33)
	.align		4
.L_33:
        /*0448*/ 	.word	index@(.nv.constant0._ZN7cutlass13device_kernelINS_4conv6kernel13ConvUniversalINS1_16ConvProblemShapeILNS1_8OperatorE0ELi2EEENS1_10collective14CollectiveConvINS1_46MainloopSm90TmaGmmaWarpSpecializedImplicitGemmILS5_0ELi18ELi2EN4cute5tupleIJNSA_1CILi1EEESD_SD_EEENS1_36KernelImplicitTmaWarpSpecializedSm90ELi1EEENSB_IJNSC_ILi128EEENSC_ILi64EEENSB_IJNSC_ILi32EEEEEEEEENS_6half_tESM_NSA_8TiledMMAINSA_8MMA_AtomIJNSA_4SM904GMMA25MMA_64x64x16_F32F16F16_SSILNSQ_5MajorE0ELSS_0ELNSQ_7ScaleInE1ELST_1EEEEEENSA_6LayoutISE_NSB_IJNSC_ILi0EEESX_SX_EEEEENSB_IJNSA_10UnderscoreES10_S10_EEEEENS7_6detail26Sm90ImplicitGemmTileTraitsINSA_20SM90_TMA_LOAD_IM2COLENSA_14ComposedLayoutINSA_7SwizzleILi2ELi4ELi3EEENSA_18smem_ptr_flag_bitsILi16EEENSW_INSB_IJNSB_IJNSC_ILi8EEENSC_ILi16EEEEEENSB_IJSJ_SD_EEENSB_IJSD_NSC_ILi18EEEEEEEEENSB_IJNSB_IJSJ_NSC_ILi256EEEEEENSB_IJSD_SX_EEENSB_IJSX_NSC_ILi4096EEEEEEEEEEEEEvEENS14_INSA_13SM90_TMA_LOADENS16_IS18_S1A_NSW_INSB_IJNSB_IJS1B_S1B_EEES1E_S1G_EEENSB_IJS1J_S1K_NSB_IJSX_NSC_ILi2048EEEEEEEEEEEEEvEEEENS_8epilogue10collective6detail29Sm90TmaWarpSpecializedAdapterINS22_15DefaultEpilogueISM_NSB_IJNSB_IJlllEEESD_SX_EEES27_NS21_6thread17LinearCombinationISM_Li1EffLNS28_9ScaleType4KindE0ELNS_15FloatRoundStyleE2ESM_EENS_4gemm15EpilogueDefaultEEEEEvvEEEEvNT_6ParamsE)
        /*044c*/ 	.short	0x0210
        /*044e*/ 	.short	0x03f0


	//----- nvinfo : EIATTR_SW_WAR
	.align		4
.L_34:
        /*0450*/ 	.byte	0x04, 0x36
        /*0452*/ 	.short	(.L_36 - .L_35)
.L_35:
        /*0454*/ 	.word	0x00000008
.L_36:


//--------------------- .nv.callgraph             --------------------------
	.section	.nv.callgraph,"",@"SHT_CUDA_CALLGRAPH"
	.align	4
	.sectionentsize	8
	.align		4
        /*0000*/ 	.word	0x00000000
	.align		4
        /*0004*/ 	.word	0xffffffff
	.align		4
        /*0008*/ 	.word	0x00000000
	.align		4
        /*000c*/ 	.word	0xfffffffe
	.align		4
        /*0010*/ 	.word	0x00000000
	.align		4
        /*0014*/ 	.word	0xfffffffd
	.align		4
        /*0018*/ 	.word	0x00000000
	.align		4
        /*001c*/ 	.word	0xfffffffc


//--------------------- .nv.constant4             --------------------------
	.section	.nv.constant4,"a",@progbits
	.align	8
	.align		8
.nv.constant4:
        /*0000*/ 	.dword	_ZN39_INTERNAL_f6173921_4_k_cu_a2f99c9a_25284cuda3std3__45__cpo5beginE
	.align		8
        /*0008*/ 	.dword	_ZN39_INTERNAL_f6173921_4_k_cu_a2f99c9a_25284cuda3std3__45__cpo3endE
	.align		8
        /*0010*/ 	.dword	_ZN39_INTERNAL_f6173921_4_k_cu_a2f99c9a_25284cuda3std3__45__cpo6cbeginE
	.align		8
        /*0018*/ 	.dword	_ZN39_INTERNAL_f6173921_4_k_cu_a2f99c9a_25284cuda3std3__45__cpo4cendE
	.align		8
        /*0020*/ 	.dword	_ZN39_INTERNAL_f6173921_4_k_cu_a2f99c9a_25284cuda3std3__441_GLOBAL__N__f6173921_4_k_cu_a2f99c9a_25286ignoreE
	.align		8
        /*0028*/ 	.dword	_ZN39_INTERNAL_f6173921_4_k_cu_a2f99c9a_25284cuda3std3__419piecewise_constructE
	.align		8
        /*0030*/ 	.dword	_ZN39_INTERNAL_f6173921_4_k_cu_a2f99c9a_25284cuda3std3__48in_placeE
	.align		8
        /*0038*/ 	.dword	_ZN39_INTERNAL_f6173921_4_k_cu_a2f99c9a_25284cuda3std6ranges3__45__cpo4swapE
	.align		8
        /*0040*/ 	.dword	_ZN39_INTERNAL_f6173921_4_k_cu_a2f99c9a_25284cuda3std6ranges3__45__cpo9iter_moveE
	.align		8
        /*0048*/ 	.dword	_ZN39_INTERNAL_f6173921_4_k_cu_a2f99c9a_25284cute7productE
	.align		8
        /*0050*/ 	.dword	_ZN39_INTERNAL_f6173921_4_k_cu_a2f99c9a_25284cute1_E


//--------------------- .text._ZN7cutlass13device_kernelINS_4conv6kernel13ConvUniversalINS1_16ConvProblemShapeILNS1_8OperatorE0ELi2EEENS1_10collective14CollectiveConvINS1_46MainloopSm90TmaGmmaWarpSpecializedImplicitGemmILS5_0ELi18ELi2EN4cute5tupleIJNSA_1CILi1EEESD_SD_EEENS1_36KernelImplicitTmaWarpSpecializedSm90ELi1EEENSB_IJNSC_ILi128EEENSC_ILi64EEENSB_IJNSC_ILi32EEEEEEEEENS_6half_tESM_NSA_8TiledMMAINSA_8MMA_AtomIJNSA_4SM904GMMA25MMA_64x64x16_F32F16F16_SSILNSQ_5MajorE0ELSS_0ELNSQ_7ScaleInE1ELST_1EEEEEENSA_6LayoutISE_NSB_IJNSC_ILi0EEESX_SX_EEEEENSB_IJNSA_10UnderscoreES10_S10_EEEEENS7_6detail26Sm90ImplicitGemmTileTraitsINSA_20SM90_TMA_LOAD_IM2COLENSA_14ComposedLayoutINSA_7SwizzleILi2ELi4ELi3EEENSA_18smem_ptr_flag_bitsILi16EEENSW_INSB_IJNSB_IJNSC_ILi8EEENSC_ILi16EEEEEENSB_IJSJ_SD_EEENSB_IJSD_NSC_ILi18EEEEEEEEENSB_IJNSB_IJSJ_NSC_ILi256EEEEEENSB_IJSD_SX_EEENSB_IJSX_NSC_ILi4096EEEEEEEEEEEEEvEENS14_INSA_13SM90_TMA_LOADENS16_IS18_S1A_NSW_INSB_IJNSB_IJS1B_S1B_EEES1E_S1G_EEENSB_IJS1J_S1K_NSB_IJSX_NSC_ILi2048EEEEEEEEEEEEEvEEEENS_8epilogue10collective6detail29Sm90TmaWarpSpecializedAdapterINS22_15DefaultEpilogueISM_NSB_IJNSB_IJlllEEESD_SX_EEES27_NS21_6thread17LinearCombinationISM_Li1EffLNS28_9ScaleType4KindE0ELNS_15FloatRoundStyleE2ESM_EENS_4gemm15EpilogueDefaultEEEEEvvEEEEvNT_6ParamsE --------------------------
	.section	.text._ZN7cutlass13device_kernelINS_4conv6kernel13ConvUniversalINS1_16ConvProblemShapeILNS1_8OperatorE0ELi2EEENS1_10collective14CollectiveConvINS1_46MainloopSm90TmaGmmaWarpSpecializedImplicitGemmILS5_0ELi18ELi2EN4cute5tupleIJNSA_1CILi1EEESD_SD_EEENS1_36KernelImplicitTmaWarpSpecializedSm90ELi1EEENSB_IJNSC_ILi128EEENSC_ILi64EEENSB_IJNSC_ILi32EEEEEEEEENS_6half_tESM_NSA_8TiledMMAINSA_8MMA_AtomIJNSA_4SM904GMMA25MMA_64x64x16_F32F16F16_SSILNSQ_5MajorE0ELSS_0ELNSQ_7ScaleInE1ELST_1EEEEEENSA_6LayoutISE_NSB_IJNSC_ILi0EEESX_SX_EEEEENSB_IJNSA_10UnderscoreES10_S10_EEEEENS7_6detail26Sm90ImplicitGemmTileTraitsINSA_20SM90_TMA_LOAD_IM2COLENSA_14ComposedLayoutINSA_7SwizzleILi2ELi4ELi3EEENSA_18smem_ptr_flag_bitsILi16EEENSW_INSB_IJNSB_IJNSC_ILi8EEENSC_ILi16EEEEEENSB_IJSJ_SD_EEENSB_IJSD_NSC_ILi18EEEEEEEEENSB_IJNSB_IJSJ_NSC_ILi256EEEEEENSB_IJSD_SX_EEENSB_IJSX_NSC_ILi4096EEEEEEEEEEEEEvEENS14_INSA_13SM90_TMA_LOADENS16_IS18_S1A_NSW_INSB_IJNSB_IJS1B_S1B_EEES1E_S1G_EEENSB_IJS1J_S1K_NSB_IJSX_NSC_ILi2048EEEEEEEEEEEEEvEEEENS_8epilogue10collective6detail29Sm90TmaWarpSpecializedAdapterINS22_15DefaultEpilogueISM_NSB_IJNSB_IJlllEEESD_SX_EEES27_NS21_6thread17LinearCombinationISM_Li1EffLNS28_9ScaleType4KindE0ELNS_15FloatRoundStyleE2ESM_EENS_4gemm15EpilogueDefaultEEEEEvvEEEEvNT_6ParamsE,"ax",@progbits
	.align	128
.text._ZN7cutlass13device_kernelINS_4conv6kernel13ConvUniversalINS1_16ConvProblemShapeILNS1_8OperatorE0ELi2EEENS1_10collective14CollectiveConvINS1_46MainloopSm90TmaGmmaWarpSpecializedImplicitGemmILS5_0ELi18ELi2EN4cute5tupleIJNSA_1CILi1EEESD_SD_EEENS1_36KernelImplicitTmaWarpSpecializedSm90ELi1EEENSB_IJNSC_ILi128EEENSC_ILi64EEENSB_IJNSC_ILi32EEEEEEEEENS_6half_tESM_NSA_8TiledMMAINSA_8MMA_AtomIJNSA_4SM904GMMA25MMA_64x64x16_F32F16F16_SSILNSQ_5MajorE0ELSS_0ELNSQ_7ScaleInE1ELST_1EEEEEENSA_6LayoutISE_NSB_IJNSC_ILi0EEESX_SX_EEEEENSB_IJNSA_10UnderscoreES10_S10_EEEEENS7_6detail26Sm90ImplicitGemmTileTraitsINSA_20SM90_TMA_LOAD_IM2COLENSA_14ComposedLayoutINSA_7SwizzleILi2ELi4ELi3EEENSA_18smem_ptr_flag_bitsILi16EEENSW_INSB_IJNSB_IJNSC_ILi8EEENSC_ILi16EEEEEENSB_IJSJ_SD_EEENSB_IJSD_NSC_ILi18EEEEEEEEENSB_IJNSB_IJSJ_NSC_ILi256EEEEEENSB_IJSD_SX_EEENSB_IJSX_NSC_ILi4096EEEEEEEEEEEEEvEENS14_INSA_13SM90_TMA_LOADENS16_IS18_S1A_NSW_INSB_IJNSB_IJS1B_S1B_EEES1E_S1G_EEENSB_IJS1J_S1K_NSB_IJSX_NSC_ILi2048EEEEEEEEEEEEEvEEEENS_8epilogue10collective6detail29Sm90TmaWarpSpecializedAdapterINS22_15DefaultEpilogueISM_NSB_IJNSB_IJlllEEESD_SX_EEES27_NS21_6thread17LinearCombinationISM_Li1EffLNS28_9ScaleType4KindE0ELNS_15FloatRoundStyleE2ESM_EENS_4gemm15EpilogueDefaultEEEEEvvEEEEvNT_6ParamsE:
        .type           _ZN7cutlass13device_kernelINS_4conv6kernel13ConvUniversalINS1_16ConvProblemShapeILNS1_8OperatorE0ELi2EEENS1_10collective14CollectiveConvINS1_46MainloopSm90TmaGmmaWarpSpecializedImplicitGemmILS5_0ELi18ELi2EN4cute5tupleIJNSA_1CILi1EEESD_SD_EEENS1_36KernelImplicitTmaWarpSpecializedSm90ELi1EEENSB_IJNSC_ILi128EEENSC_ILi64EEENSB_IJNSC_ILi32EEEEEEEEENS_6half_tESM_NSA_8TiledMMAINSA_8MMA_AtomIJNSA_4SM904GMMA25MMA_64x64x16_F32F16F16_SSILNSQ_5MajorE0ELSS_0ELNSQ_7ScaleInE1ELST_1EEEEEENSA_6LayoutISE_NSB_IJNSC_ILi0EEESX_SX_EEEEENSB_IJNSA_10UnderscoreES10_S10_EEEEENS7_6detail26Sm90ImplicitGemmTileTraitsINSA_20SM90_TMA_LOAD_IM2COLENSA_14ComposedLayoutINSA_7SwizzleILi2ELi4ELi3EEENSA_18smem_ptr_flag_bitsILi16EEENSW_INSB_IJNSB_IJNSC_ILi8EEENSC_ILi16EEEEEENSB_IJSJ_SD_EEENSB_IJSD_NSC_ILi18EEEEEEEEENSB_IJNSB_IJSJ_NSC_ILi256EEEEEENSB_IJSD_SX_EEENSB_IJSX_NSC_ILi4096EEEEEEEEEEEEEvEENS14_INSA_13SM90_TMA_LOADENS16_IS18_S1A_NSW_INSB_IJNSB_IJS1B_S1B_EEES1E_S1G_EEENSB_IJS1J_S1K_NSB_IJSX_NSC_ILi2048EEEEEEEEEEEEEvEEEENS_8epilogue10collective6detail29Sm90TmaWarpSpecializedAdapterINS22_15DefaultEpilogueISM_NSB_IJNSB_IJlllEEESD_SX_EEES27_NS21_6thread17LinearCombinationISM_Li1EffLNS28_9ScaleType4KindE0ELNS_15FloatRoundStyleE2ESM_EENS_4gemm15EpilogueDefaultEEEEEvvEEEEvNT_6ParamsE,@function
        .size           _ZN7cutlass13device_kernelINS_4conv6kernel13ConvUniversalINS1_16ConvProblemShapeILNS1_8OperatorE0ELi2EEENS1_10collective14CollectiveConvINS1_46MainloopSm90TmaGmmaWarpSpecializedImplicitGemmILS5_0ELi18ELi2EN4cute5tupleIJNSA_1CILi1EEESD_SD_EEENS1_36KernelImplicitTmaWarpSpecializedSm90ELi1EEENSB_IJNSC_ILi128EEENSC_ILi64EEENSB_IJNSC_ILi32EEEEEEEEENS_6half_tESM_NSA_8TiledMMAINSA_8MMA_AtomIJNSA_4SM904GMMA25MMA_64x64x16_F32F16F16_SSILNSQ_5MajorE0ELSS_0ELNSQ_7ScaleInE1ELST_1EEEEEENSA_6LayoutISE_NSB_IJNSC_ILi0EEESX_SX_EEEEENSB_IJNSA_10UnderscoreES10_S10_EEEEENS7_6detail26Sm90ImplicitGemmTileTraitsINSA_20SM90_TMA_LOAD_IM2COLENSA_14ComposedLayoutINSA_7SwizzleILi2ELi4ELi3EEENSA_18smem_ptr_flag_bitsILi16EEENSW_INSB_IJNSB_IJNSC_ILi8EEENSC_ILi16EEEEEENSB_IJSJ_SD_EEENSB_IJSD_NSC_ILi18EEEEEEEEENSB_IJNSB_IJSJ_NSC_ILi256EEEEEENSB_IJSD_SX_EEENSB_IJSX_NSC_ILi4096EEEEEEEEEEEEEvEENS14_INSA_13SM90_TMA_LOADENS16_IS18_S1A_NSW_INSB_IJNSB_IJS1B_S1B_EEES1E_S1G_EEENSB_IJS1J_S1K_NSB_IJSX_NSC_ILi2048EEEEEEEEEEEEEvEEEENS_8epilogue10collective6detail29Sm90TmaWarpSpecializedAdapterINS22_15DefaultEpilogueISM_NSB_IJNSB_IJlllEEESD_SX_EEES27_NS21_6thread17LinearCombinationISM_Li1EffLNS28_9ScaleType4KindE0ELNS_15FloatRoundStyleE2ESM_EENS_4gemm15EpilogueDefaultEEEEEvvEEEEvNT_6ParamsE,(.L_x_170 - _ZN7cutlass13device_kernelINS_4conv6kernel13ConvUniversalINS1_16ConvProblemShapeILNS1_8OperatorE0ELi2EEENS1_10collective14CollectiveConvINS1_46MainloopSm90TmaGmmaWarpSpecializedImplicitGemmILS5_0ELi18ELi2EN4cute5tupleIJNSA_1CILi1EEESD_SD_EEENS1_36KernelImplicitTmaWarpSpecializedSm90ELi1EEENSB_IJNSC_ILi128EEENSC_ILi64EEENSB_IJNSC_ILi32EEEEEEEEENS_6half_tESM_NSA_8TiledMMAINSA_8MMA_AtomIJNSA_4SM904GMMA25MMA_64x64x16_F32F16F16_SSILNSQ_5MajorE0ELSS_0ELNSQ_7ScaleInE1ELST_1EEEEEENSA_6LayoutISE_NSB_IJNSC_ILi0EEESX_SX_EEEEENSB_IJNSA_10UnderscoreES10_S10_EEEEENS7_6detail26Sm90ImplicitGemmTileTraitsINSA_20SM90_TMA_LOAD_IM2COLENSA_14ComposedLayoutINSA_7SwizzleILi2ELi4ELi3EEENSA_18smem_ptr_flag_bitsILi16EEENSW_INSB_IJNSB_IJNSC_ILi8EEENSC_ILi16EEEEEENSB_IJSJ_SD_EEENSB_IJSD_NSC_ILi18EEEEEEEEENSB_IJNSB_IJSJ_NSC_ILi256EEEEEENSB_IJSD_SX_EEENSB_IJSX_NSC_ILi4096EEEEEEEEEEEEEvEENS14_INSA_13SM90_TMA_LOADENS16_IS18_S1A_NSW_INSB_IJNSB_IJS1B_S1B_EEES1E_S1G_EEENSB_IJS1J_S1K_NSB_IJSX_NSC_ILi2048EEEEEEEEEEEEEvEEEENS_8epilogue10collective6detail29Sm90TmaWarpSpecializedAdapterINS22_15DefaultEpilogueISM_NSB_IJNSB_IJlllEEESD_SX_EEES27_NS21_6thread17LinearCombinationISM_Li1EffLNS28_9ScaleType4KindE0ELNS_15FloatRoundStyleE2ESM_EENS_4gemm15EpilogueDefaultEEEEEvvEEEEvNT_6ParamsE)
        .other          _ZN7cutlass13device_kernelINS_4conv6kernel13ConvUniversalINS1_16ConvProblemShapeILNS1_8OperatorE0ELi2EEENS1_10collective14CollectiveConvINS1_46MainloopSm90TmaGmmaWarpSpecializedImplicitGemmILS5_0ELi18ELi2EN4cute5tupleIJNSA_1CILi1EEESD_SD_EEENS1_36KernelImplicitTmaWarpSpecializedSm90ELi1EEENSB_IJNSC_ILi128EEENSC_ILi64EEENSB_IJNSC_ILi32EEEEEEEEENS_6half_tESM_NSA_8TiledMMAINSA_8MMA_AtomIJNSA_4SM904GMMA25MMA_64x64x16_F32F16F16_SSILNSQ_5MajorE0ELSS_0ELNSQ_7ScaleInE1ELST_1EEEEEENSA_6LayoutISE_NSB_IJNSC_ILi0EEESX_SX_EEEEENSB_IJNSA_10UnderscoreES10_S10_EEEEENS7_6detail26Sm90ImplicitGemmTileTraitsINSA_20SM90_TMA_LOAD_IM2COLENSA_14ComposedLayoutINSA_7SwizzleILi2ELi4ELi3EEENSA_18smem_ptr_flag_bitsILi16EEENSW_INSB_IJNSB_IJNSC_ILi8EEENSC_ILi16EEEEEENSB_IJSJ_SD_EEENSB_IJSD_NSC_ILi18EEEEEEEEENSB_IJNSB_IJSJ_NSC_ILi256EEEEEENSB_IJSD_SX_EEENSB_IJSX_NSC_ILi4096EEEEEEEEEEEEEvEENS14_INSA_13SM90_TMA_LOADENS16_IS18_S1A_NSW_INSB_IJNSB_IJS1B_S1B_EEES1E_S1G_EEENSB_IJS1J_S1K_NSB_IJSX_NSC_ILi2048EEEEEEEEEEEEEvEEEENS_8epilogue10collective6detail29Sm90TmaWarpSpecializedAdapterINS22_15DefaultEpilogueISM_NSB_IJNSB_IJlllEEESD_SX_EEES27_NS21_6thread17LinearCombinationISM_Li1EffLNS28_9ScaleType4KindE0ELNS_15FloatRoundStyleE2ESM_EENS_4gemm15EpilogueDefaultEEEEEvvEEEEvNT_6ParamsE,@"STO_CUDA_ENTRY STV_DEFAULT"
_ZN7cutlass13device_kernelINS_4conv6kernel13ConvUniversalINS1_16ConvProblemShapeILNS1_8OperatorE0ELi2EEENS1_10collective14CollectiveConvINS1_46MainloopSm90TmaGmmaWarpSpecializedImplicitGemmILS5_0ELi18ELi2EN4cute5tupleIJNSA_1CILi1EEESD_SD_EEENS1_36KernelImplicitTmaWarpSpecializedSm90ELi1EEENSB_IJNSC_ILi128EEENSC_ILi64EEENSB_IJNSC_ILi32EEEEEEEEENS_6half_tESM_NSA_8TiledMMAINSA_8MMA_AtomIJNSA_4SM904GMMA25MMA_64x64x16_F32F16F16_SSILNSQ_5MajorE0ELSS_0ELNSQ_7ScaleInE1ELST_1EEEEEENSA_6LayoutISE_NSB_IJNSC_ILi0EEESX_SX_EEEEENSB_IJNSA_10UnderscoreES10_S10_EEEEENS7_6detail26Sm90ImplicitGemmTileTraitsINSA_20SM90_TMA_LOAD_IM2COLENSA_14ComposedLayoutINSA_7SwizzleILi2ELi4ELi3EEENSA_18smem_ptr_flag_bitsILi16EEENSW_INSB_IJNSB_IJNSC_ILi8EEENSC_ILi16EEEEEENSB_IJSJ_SD_EEENSB_IJSD_NSC_ILi18EEEEEEEEENSB_IJNSB_IJSJ_NSC_ILi256EEEEEENSB_IJSD_SX_EEENSB_IJSX_NSC_ILi4096EEEEEEEEEEEEEvEENS14_INSA_13SM90_TMA_LOADENS16_IS18_S1A_NSW_INSB_IJNSB_IJS1B_S1B_EEES1E_S1G_EEENSB_IJS1J_S1K_NSB_IJSX_NSC_ILi2048EEEEEEEEEEEEEvEEEENS_8epilogue10collective6detail29Sm90TmaWarpSpecializedAdapterINS22_15DefaultEpilogueISM_NSB_IJNSB_IJlllEEESD_SX_EEES27_NS21_6thread17LinearCombinationISM_Li1EffLNS28_9ScaleType4KindE0ELNS_15FloatRoundStyleE2ESM_EENS_4gemm15EpilogueDefaultEEEEEvvEEEEvNT_6ParamsE:
[----:B------:R-:W-:Y:S01]  /*0000*/  LDC R1, c[0x0][0x28] ;  /* 0x00000a00ff017b82 */ /* 0x000fe20000000800 */
[----:B------:R-:W0:Y:S01]  /*0010*/  S2R R8, SR_TID.X ;  /* 0x0000000000087919 */ /* 0x000e220000002100 */
[----:B------:R-:W-:Y:S01]  /*0020*/  ELECT P0, URZ, PT ;  /* 0x00000000003f782f */ /* 0x000fe20003800000 */
[----:B------:R-:W-:Y:S01]  /*0030*/  BSSY B0, `(.L_x_0) ;  /* 0x000000f000007945 */ /* 0x000fe20003800000 */
[--C-:B0-----:R-:W-:Y:S02]  /*0040*/  SHF.R.U32.HI R0, RZ, 0x5, R8.reuse ;  /* 0x00000005ff007819 */ /* 0x101fe40000011608 */
[----:B------:R-:W-:-:S03]  /*0050*/  SHF.R.U32.HI R3, RZ, 0x7, R8 ;  /* 0x00000007ff037819 */ /* 0x000fc60000011608 */
[----:B------:R-:W0:Y:S04]  /*0060*/  SHFL.IDX PT, R2, R0, RZ, 0x1f ;  /* 0x00001fff00027589 */ /* 0x000e2800000e0000 */
[----:B------:R1:W2:Y:S01]  /*0070*/  SHFL.IDX PT, R7, R3, RZ, 0x1f ;  /* 0x00001fff03077589 */ /* 0x0002a200000e0000 */
[----:B0-----:R-:W-:-:S13]  /*0080*/  ISETP.NE.OR P0, PT, R2, RZ, !P0 ;  /* 0x000000ff0200720c */ /* 0x001fda0004705670 */
[----:B-12---:R-:W-:Y:S05]  /*0090*/  @P0 BRA `(.L_x_1) ;  /* 0x0000000000200947 */ /* 0x006fea0003800000 */
[----:B------:R-:W-:Y:S02]  /*00a0*/  ULDC.64 UR4, c[0x0][0x198] ;  /* 0x0000660000047ab9 */ /* 0x000fe40000000a00 */
[----:B------:R-:W-:Y:S02]  /*00b0*/  UIADD3 UR6, UP0, UR4, 0xf0, URZ ;  /* 0x000000f004067890 */ /* 0x000fe4000ff1e03f */
[----:B------:R-:W-:Y:S02]  /*00c0*/  UIADD3 UR4, UP1, UR4, 0x1f0, URZ ;  /* 0x000001f004047890 */ /* 0x000fe4000ff3e03f */
[----:B------:R-:W-:Y:S02]  /*00d0*/  UIADD3.X UR7, URZ, UR5, URZ, UP0, !UPT ;  /* 0x000000053f077290 */ /* 0x000fe400087fe43f */
[----:B------:R-:W-:-:S07]  /*00e0*/  UIADD3.X UR5, URZ, UR5, URZ, UP1, !UPT ;  /* 0x000000053f057290 */ /* 0x000fce0008ffe43f */
[----:B------:R0:W-:Y:S02]  /*00f0*/  UTMACCTL.PF [UR6] ;  /* 0x00000000060079b9 */ /* 0x0001e40008040000 */
[----:B------:R0:W-:Y:S02]  /*0100*/  UTMACCTL.PF [UR4] ;  /* 0x00000000040079b9 */ /* 0x0001e40008040000 */
[----:B0-----:R-:W-:Y:S01]  /*0110*/  NOP ;  /* 0x0000000000007918 */ /* 0x001fe20000000000 */
.L_x_1:
[----:B------:R-:W-:Y:S05]  /*0120*/  BSYNC B0 ;  /* 0x0000000000007941 */ /* 0x000fea0003800000 */
.L_x_0:
[----:B------:R-:W0:Y:S01]  /*0130*/  SHFL.IDX PT, R0, R0, RZ, 0x1f ;  /* 0x00001fff00007589 */ /* 0x000e2200000e0000 */
[----:B------:R-:W-:-:S04]  /*0140*/  SHF.R.S32.HI R3, RZ, 0x1f, R2 ;  /* 0x0000001fff037819 */ /* 0x000fc80000011402 */
[----:B------:R-:W-:Y:S02]  /*0150*/  LEA.HI R3, R3, R2, RZ, 0x2 ;  /* 0x0000000203037211 */ /* 0x000fe400078f10ff */
[----:B0-----:R-:W-:-:S13]  /*0160*/  ISETP.NE.AND P0, PT, R0, RZ, PT ;  /* 0x000000ff0000720c */ /* 0x001fda0003f05270 */
[----:B------:R-:W-:Y:S05]  /*0170*/  @P0 BRA `(.L_x_2) ;  /* 0x0000000000d40947 */ /* 0x000fea0003800000 */
[----:B------:R-:W-:Y:S01]  /*0180*/  ELECT P0, URZ, PT ;  /* 0x00000000003f782f */ /* 0x000fe20003800000 */
[----:B------:R-:W-:-:S12]  /*0190*/  BSSY B0, `(.L_x_2) ;  /* 0x0000033000007945 */ /* 0x000fd80003800000 */
[----:B------:R-:W-:Y:S05]  /*01a0*/  @!P0 BRA `(.L_x_3) ;  /* 0x0000000000c48947 */ /* 0x000fea0003800000 */
[----:B------:R-:W0:Y:S01]  /*01b0*/  S2UR UR8, SR_CgaCtaId ;  /* 0x00000000000879c3 */ /* 0x000e220000008800 */
[----:B------:R-:W-:Y:S01]  /*01c0*/  UMOV UR4, 0x400 ;  /* 0x0000040000047882 */ /* 0x000fe20000000000 */
[----:B------:R-:W-:Y:S01]  /*01d0*/  UMOV UR5, 0x1 ;  /* 0x0000000100057882 */ /* 0x000fe20000000000 */
[----:B------:R-:W-:Y:S02]  /*01e0*/  UMOV UR6, 0x80 ;  /* 0x0000008000067882 */ /* 0x000fe40000000000 */
[----:B------:R-:W-:-:S04]  /*01f0*/  UIADD3 UR6, -UR6, 0x100000, URZ ;  /* 0x0010000006067890 */ /* 0x000fc8000fffe13f */
[----:B------:R-:W-:Y:S02]  /*0200*/  USHF.L.U32 UR7, UR6, 0xb, URZ ;  /* 0x0000000b06077899 */ /* 0x000fe4000800063f */
[----:B------:R-:W-:Y:S02]  /*0210*/  USHF.L.U32 UR6, UR6, 0x1, URZ ;  /* 0x0000000106067899 */ /* 0x000fe4000800063f */
[----:B0-----:R-:W-:Y:S02]  /*0220*/  ULEA UR8, UR8, UR4, 0x18 ;  /* 0x0000000408087291 */ /* 0x001fe4000f8ec03f */
[----:B------:R-:W-:-:S04]  /*0230*/  UIADD3 UR4, -UR5, 0x100000, URZ ;  /* 0x0010000005047890 */ /* 0x000fc8000fffe13f */
[----:B------:R-:W-:Y:S02]  /*0240*/  USHF.L.U32 UR5, UR4, 0xb, URZ ;  /* 0x0000000b04057899 */ /* 0x000fe4000800063f */
[----:B------:R-:W-:Y:S01]  /*0250*/  USHF.L.U32 UR4, UR4, 0x1, URZ ;  /* 0x0000000104047899 */ /* 0x000fe2000800063f */
[----:B------:R-:W0:Y:S11]  /*0260*/  FENCE.VIEW.ASYNC.S ;  /* 0x00000000000073c6 */ /* 0x000e360000000000 */
[----:B0-----:R0:W1:Y:S01]  /*0270*/  SYNCS.EXCH.64 URZ, [UR8+0x36000], UR4 ;  /* 0x03600004083f75b2 */ /* 0x0010620008000100 */
[----:B------:R0:W2:Y:S01]  /*0280*/  SYNCS.EXCH.64 URZ, [UR8+0x36090], UR6 ;  /* 0x03609006083f75b2 */ /* 0x0000a20008000100 */
[----:B------:R0:W3:Y:S01]  /*0290*/  SYNCS.EXCH.64 URZ, [UR8+0x36008], UR4 ;  /* 0x03600804083f75b2 */ /* 0x0000e20008000100 */
[----:B------:R0:W4:Y:S01]  /*02a0*/  SYNCS.EXCH.64 URZ, [UR8+0x36098], UR6 ;  /* 0x03609806083f75b2 */ /* 0x0001220008000100 */
[----:B------:R0:W0:Y:S01]  /*02b0*/  SYNCS.EXCH.64 URZ, [UR8+0x36010], UR4 ;  /* 0x03601004083f75b2 */ /* 0x0000220008000100 */
        /* <DEDUP_REMOVED lines=31> */
[----:B-1234-:R-:W-:Y:S01]  /*04b0*/  NOP ;  /* 0x0000000000007918 */ /* 0x01efe20000000000 */
.L_x_3:
[----:B0-----:R-:W-:Y:S05]  /*04c0*/  BSYNC B0 ;  /* 0x0000000000007941 */ /* 0x001fea0003800000 */
.L_x_2:
[----:B------:R-:W-:Y:S01]  /*04d0*/  ULDC.64 UR4, c[0x0][0x598] ;  /* 0x0001660000047ab9 */ /* 0x000fe20000000a00 */
[----:B------:R-:W-:Y:S01]  /*04e0*/  LOP3.LUT R3, R3, 0xfffffffc, RZ, 0xc0, !PT ;  /* 0xfffffffc03037812 */ /* 0x000fe200078ec0ff */
[----:B------:R-:W-:Y:S01]  /*04f0*/  NOP ;  /* 0x0000000000007918 */ /* 0x000fe20000000000 */
[----:B------:R-:W-:Y:S01]  /*0500*/  ISETP.NE.U32.AND P0, PT, RZ, UR4, PT ;  /* 0x00000004ff007c0c */ /* 0x000fe2000bf05070 */
[----:B------:R-:W-:Y:S01]  /*0510*/  NOP ;  /* 0x0000000000007918 */ /* 0x000fe20000000000 */
[----:B------:R-:W-:Y:S01]  /*0520*/  BAR.SYNC.DEFER_BLOCKING 0x0 ;  /* 0x0000000000007b1d */ /* 0x000fe20000010000 */
[----:B------:R-:W-:Y:S01]  /*0530*/  IMAD.IADD R6, R2, 0x1, -R3 ;  /* 0x0000000102067824 */ /* 0x000fe200078e0a03 */
[----:B------:R-:W-:Y:S02]  /*0540*/  ISETP.NE.AND.EX P0, PT, RZ, UR5, PT, P0 ;  /* 0x00000005ff007c0c */ /* 0x000fe4000bf05300 */
[C---:B------:R-:W-:Y:S02]  /*0550*/  ISETP.NE.AND P2, PT, R7.reuse, 0x1, PT ;  /* 0x000000010700780c */ /* 0x040fe40003f45270 */
[----:B------:R-:W-:Y:S01]  /*0560*/  LOP3.LUT P1, RZ, R7, R6, RZ, 0xfc, !PT ;  /* 0x0000000607ff7212 */ /* 0x000fe2000782fcff */
[----:B------:R-:W-:-:S03]  /*0570*/  ULDC.64 UR12, c[0x0][0x208] ;  /* 0x00008200000c7ab9 */ /* 0x000fc60000000a00 */
[----:B------:R-:W-:-:S04]  /*0580*/  SEL R2, RZ, 0x1, P1 ;  /* 0x00000001ff027807 */ /* 0x000fc80000800000 */
[----:B------:R-:W-:Y:S01]  /*0590*/  SEL R2, R2, 0x2, P2 ;  /* 0x0000000202027807 */ /* 0x000fe20001000000 */
[----:B------:R-:W-:Y:S06]  /*05a0*/  @!P0 BRA `(.L_x_4) ;  /* 0x00000000001c8947 */ /* 0x000fec0003800000 */
[----:B------:R-:W0:Y:S02]  /*05b0*/  LDC.64 R4, c[0x0][0x598] ;  /* 0x00016600ff047b82 */ /* 0x000e240000000a00 */
[----:B0-----:R-:W2:Y:S02]  /*05c0*/  LDG.E.64 R4, desc[UR12][R4.64] ;  /* 0x0000000c04047981 */ /* 0x001ea4000c1e1b00 */
[----:B--2---:R-:W-:-:S04]  /*05d0*/  ISETP.NE.U32.AND P0, PT, R4, RZ, PT ;  /* 0x000000ff0400720c */ /* 0x004fc80003f05070 */
[----:B------:R-:W-:-:S13]  /*05e0*/  ISETP.NE.AND.EX P0, PT, R5, RZ, PT, P0 ;  /* 0x000000ff0500720c */ /* 0x000fda0003f05300 */
[----:B------:R-:W-:Y:S05]  /*05f0*/  @!P0 BRA `(.L_x_4) ;  /* 0x0000000000088947 */ /* 0x000fea0003800000 */
[----:B------:R2:W5:Y:S01]  /*0600*/  LD.E R0, desc[UR12][R4.64] ;  /* 0x0000000c04007980 */ /* 0x000562000c101900 */
[----:B------:R-:W-:Y:S05]  /*0610*/  BRA `(.L_x_5) ;  /* 0x0000000000207947 */ /* 0x000fea0003800000 */
.L_x_4:
[----:B------:R-:W-:Y:S02]  /*0620*/  ULDC.64 UR4, c[0x0][0x588] ;  /* 0x0001620000047ab9 */ /* 0x000fe40000000a00 */
[----:B------:R-:W-:-:S04]  /*0630*/  ISETP.NE.U32.AND P0, PT, RZ, UR4, PT ;  /* 0x00000004ff007c0c */ /* 0x000fc8000bf05070 */
[----:B------:R-:W-:-:S13]  /*0640*/  ISETP.NE.AND.EX P0, PT, RZ, UR5, PT, P0 ;  /* 0x00000005ff007c0c */ /* 0x000fda000bf05300 */
[----:B------:R-:W-:Y:S05]  /*0650*/  @!P0 BRA `(.L_x_6) ;  /* 0x00000000000c8947 */ /* 0x000fea0003800000 */
[----:B------:R-:W0:Y:S02]  /*0660*/  LDC.64 R4, c[0x0][0x588] ;  /* 0x00016200ff047b82 */ /* 0x000e240000000a00 */
[----:B0-----:R0:W5:Y:S01]  /*0670*/  LDG.E R0, desc[UR12][R4.64] ;  /* 0x0000000c04007981 */ /* 0x001162000c1e1900 */
[----:B------:R-:W-:Y:S05]  /*0680*/  BRA `(.L_x_5) ;  /* 0x0000000000047947 */ /* 0x000fea0003800000 */
.L_x_6:
[----:B------:R-:W1:Y:S02]  /*0690*/  LDC R0, c[0x0][0x580] ;  /* 0x00016000ff007b82 */ /* 0x000e640000000800 */
.L_x_5:
[----:B------:R-:W-:Y:S02]  /*06a0*/  ULDC.64 UR4, c[0x0][0x5a0] ;  /* 0x0001680000047ab9 */ /* 0x000fe40000000a00 */
[----:B------:R-:W-:-:S04]  /*06b0*/  ISETP.NE.U32.AND P0, PT, RZ, UR4, PT ;  /* 0x00000004ff007c0c */ /* 0x000fc8000bf05070 */
[----:B------:R-:W-:-:S13]  /*06c0*/  ISETP.NE.AND.EX P0, PT, RZ, UR5, PT, P0 ;  /* 0x00000005ff007c0c */ /* 0x000fda000bf05300 */
[----:B------:R-:W-:Y:S05]  /*06d0*/  @!P0 BRA `(.L_x_7) ;  /* 0x00000000001c8947 */ /* 0x000fea0003800000 */
[----:B0-2---:R-:W0:Y:S02]  /*06e0*/  LDC.64 R4, c[0x0][0x5a0] ;  /* 0x00016800ff047b82 */ /* 0x005e240000000a00 */
[----:B0-----:R-:W2:Y:S02]  /*06f0*/  LDG.E.64 R4, desc[UR12][R4.64] ;  /* 0x0000000c04047981 */ /* 0x001ea4000c1e1b00 */
[----:B--2---:R-:W-:-:S04]  /*0700*/  ISETP.NE.U32.AND P0, PT, R4, RZ, PT ;  /* 0x000000ff0400720c */ /* 0x004fc80003f05070 */
[----:B------:R-:W-:-:S13]  /*0710*/  ISETP.NE.AND.EX P0, PT, R5, RZ, PT, P0 ;  /* 0x000000ff0500720c */ /* 0x000fda0003f05300 */
[----:B------:R-:W-:Y:S05]  /*0720*/  @!P0 BRA `(.L_x_7) ;  /* 0x0000000000088947 */ /* 0x000fea0003800000 */
[----:B------:R0:W5:Y:S01]  /*0730*/  LD.E R14, desc[UR12][R4.64] ;  /* 0x0000000c040e7980 */ /* 0x000162000c101900 */
[----:B------:R-:W-:Y:S05]  /*0740*/  BRA `(.L_x_8) ;  /* 0x0000000000207947 */ /* 0x000fea0003800000 */
.L_x_7:
[----:B------:R-:W-:Y:S02]  /*0750*/  ULDC.64 UR4, c[0x0][0x590] ;  /* 0x0001640000047ab9 */ /* 0x000fe40000000a00 */
[----:B------:R-:W-:-:S04]  /*0760*/  ISETP.NE.U32.AND P0, PT, RZ, UR4, PT ;  /* 0x00000004ff007c0c */ /* 0x000fc8000bf05070 */
[----:B------:R-:W-:-:S13]  /*0770*/  ISETP.NE.AND.EX P0, PT, RZ, UR5, PT, P0 ;  /* 0x00000005ff007c0c */ /* 0x000fda000bf05300 */
[----:B------:R-:W-:Y:S05]  /*0780*/  @!P0 BRA `(.L_x_9) ;  /* 0x00000000000c8947 */ /* 0x000fea0003800000 */
[----:B------:R-:W3:Y:S02]  /*0790*/  LDC.64 R14, c[0x0][0x590] ;  /* 0x00016400ff0e7b82 */ /* 0x000ee40000000a00 */
[----:B---3--:R4:W5:Y:S01]  /*07a0*/  LDG.E R14, desc[UR12][R14.64] ;  /* 0x0000000c0e0e7981 */ /* 0x008962000c1e1900 */
[----:B------:R-:W-:Y:S05]  /*07b0*/  BRA `(.L_x_8) ;  /* 0x0000000000047947 */ /* 0x000fea0003800000 */
.L_x_9:
[----:B------:R-:W3:Y:S02]  /*07c0*/  LDC R14, c[0x0][0x584] ;  /* 0x00016100ff0e7b82 */ /* 0x000ee40000000800 */
.L_x_8:
[----:B------:R-:W1:Y:S01]  /*07d0*/  LDC R3, c[0x0][0x3c4] ;  /* 0x0000f100ff037b82 */ /* 0x000e620000000800 */
[----:B------:R-:W-:-:S07]  /*07e0*/  ISETP.NE.AND P0, PT, R7, RZ, PT ;  /* 0x000000ff0700720c */ /* 0x000fce0003f05270 */
[----:B------:R-:W4:Y:S01]  /*07f0*/  LDC.64 R10, c[0x0][0x3c8] ;  /* 0x0000f200ff0a7b82 */ /* 0x000f220000000a00 */
[----:B-1----:R-:W-:-:S05]  /*0800*/  VIADD R3, R3, 0x1f ;  /* 0x0000001f03037836 */ /* 0x002fca0000000000 */
[----:B0-2---:R-:W-:-:S04]  /*0810*/  SHF.R.S32.HI R4, RZ, 0x1f, R3 ;  /* 0x0000001fff047819 */ /* 0x005fc80000011403 */
[----:B------:R-:W-:-:S04]  /*0820*/  LEA.HI R4, R4, R3, RZ, 0x5 ;  /* 0x0000000304047211 */ /* 0x000fc800078f28ff */
[----:B------:R-:W-:-:S05]  /*0830*/  SHF.R.S32.HI R5, RZ, 0x5, R4 ;  /* 0x00000005ff057819 */ /* 0x000fca0000011404 */
[----:B----4-:R-:W-:-:S04]  /*0840*/  IMAD R4, R5, R10, RZ ;  /* 0x0000000a05047224 */ /* 0x010fc800078e02ff */
[----:B------:R-:W-:Y:S01]  /*0850*/  IMAD R3, R4, R11, RZ ;  /* 0x0000000b04037224 */ /* 0x000fe200078e02ff */
[----:B------:R-:W-:Y:S06]  /*0860*/  @!P0 BRA `(.L_x_10) ;  /* 0x0000005400908947 */ /* 0x000fec0003800000 */
[----:B------:R-:W-:-:S13]  /*0870*/  ISETP.NE.AND P0, PT, R7, 0x1, PT ;  /* 0x000000010700780c */ /* 0x000fda0003f05270 */
[----:B------:R-:W-:Y:S05]  /*0880*/  @P0 EXIT ;  /* 0x000000000000094d */ /* 0x000fea0003800000 */
[----:B------:R-:W-:Y:S01]  /*0890*/  ISETP.GE.AND P0, PT, R3, 0x1, PT ;  /* 0x000000010300780c */ /* 0x000fe20003f06270 */
[----:B------:R-:W-:Y:S01]  /*08a0*/  UMOV UR4, URZ ;  /* 0x0000003f00047c82 */ /* 0x000fe20008000000 */
[----:B------:R-:W-:Y:S02]  /*08b0*/  CS2R R54, SRZ ;  /* 0x0000000000367805 */ /* 0x000fe4000001ff00 */
[----:B------:R-:W-:Y:S02]  /*08c0*/  CS2R R56, SRZ ;  /* 0x0000000000387805 */ /* 0x000fe4000001ff00 */
[----:B------:R-:W-:Y:S02]  /*08d0*/  CS2R R58, SRZ ;  /* 0x00000000003a7805 */ /* 0x000fe4000001ff00 */
[----:B------:R-:W-:Y:S02]  /*08e0*/  CS2R R60, SRZ ;  /* 0x00000000003c7805 */ /* 0x000fe4000001ff00 */
[----:B------:R-:W-:-:S02]  /*08f0*/  CS2R R62, SRZ ;  /* 0x00000000003e7805 */ /* 0x000fc4000001ff00 */
[----:B------:R-:W-:Y:S02]  /*0900*/  CS2R R64, SRZ ;  /* 0x0000000000407805 */ /* 0x000fe4000001ff00 */
        /* <DEDUP_REMOVED lines=25> */
[----:B------:R-:W-:Y:S01]  /*0aa0*/  CS2R R52, SRZ ;  /* 0x0000000000347805 */ /* 0x000fe2000001ff00 */
[----:B------:R-:W-:Y:S06]  /*0ab0*/  @!P0 BRA `(.L_x_11) ;  /* 0x0000000000a08947 */ /* 0x000fec0003800000 */
[----:B------:R-:W-:-:S04]  /*0ac0*/  LOP3.LUT R4, R2, 0x1, RZ, 0xfc, !PT ;  /* 0x0000000102047812 */ /* 0x000fc800078efcff */
[----:B------:R-:W-:-:S13]  /*0ad0*/  ISETP.NE.AND P1, PT, R4, 0x3, PT ;  /* 0x000000030400780c */ /* 0x000fda0003f25270 */
[----:B------:R-:W-:Y:S05]  /*0ae0*/  @!P1 BRA `(.L_x_12) ;  /* 0x0000000000049947 */ /* 0x000fea0003800000 */
[----:B------:R-:W-:Y:S01]  /*0af0*/  BPT.TRAP 0x1 ;  /* 0x000000040000795c */ /* 0x000fe20000300000 */
.L_x_12:
[----:B------:R-:W0:Y:S01]  /*0b00*/  S2UR UR5, SR_CgaCtaId ;  /* 0x00000000000579c3 */ /* 0x000e220000008800 */
[----:B------:R-:W-:Y:S01]  /*0b10*/  SHF.L.U32 R4, RZ, 0x1f, RZ ;  /* 0x0000001fff047819 */ /* 0x000fe200000006ff */
[----:B------:R-:W-:Y:S02]  /*0b20*/  UMOV UR4, 0x400 ;  /* 0x0000040000047882 */ /* 0x000fe40000000000 */
[----:B0-----:R-:W-:-:S12]  /*0b30*/  ULEA UR4, UR5, UR4, 0x18 ;  /* 0x0000000405047291 */ /* 0x001fd8000f8ec03f */
.L_x_13:
[----:B0-----:R-:W-:-:S04]  /*0b40*/  IMAD.U32 R5, RZ, RZ, UR4 ;  /* 0x00000004ff057e24 */ /* 0x001fc8000f8e00ff */
[----:B------:R0:W1:Y:S03]  /*0b50*/  SYNCS.PHASECHK.TRANS64.TRYWAIT P1, [R5+URZ+0x36000], R4 ;  /* 0x03600004050075a7 */ /* 0x000066000802017f */
[----:B-1----:R-:W-:Y:S05]  /*0b60*/  @!P1 NANOSLEEP.SYNCS 0x989680 ;  /* 0x009896800000995d */ /* 0x002fea0003900000 */
[----:B------:R-:W1:Y:S02]  /*0b70*/  @!P1 SYNCS.PHASECHK.TRANS64 P1, [R5+URZ+0x36000], R4 ;  /* 0x03600004050095a7 */ /* 0x000e64000802007f */
[----:B-1----:R-:W-:Y:S05]  /*0b80*/  @!P1 BRA `(.L_x_13) ;  /* 0xfffffffc00ec9947 */ /* 0x002fea000383ffff */
[----:B------:R-:W-:Y:S01]  /*0b90*/  UIADD3 UR5, UR4, 0x24000, URZ ;  /* 0x0002400004057890 */ /* 0x000fe2000fffe03f */
[----:B------:R-:W-:Y:S01]  /*0ba0*/  WARPGROUP.ARRIVE ;  /* 0x00000000000079c5 */ /* 0x000fe20000000000 */
[----:B------:R-:W-:Y:S02]  /*0bb0*/  USHF.R.U32.HI UR4, URZ, 0x4, UR4 ;  /* 0x000000043f047899 */ /* 0x000fe40008011604 */
[----:B------:R-:W-:Y:S02]  /*0bc0*/  USHF.R.U32.HI UR5, URZ, 0x4, UR5 ;  /* 0x000000043f057899 */ /* 0x000fe40008011605 */
[----:B------:R-:W-:Y:S02]  /*0bd0*/  ULOP3.LUT UR4, UR4, 0x3fff, URZ, 0xc0, !UPT ;  /* 0x00003fff04047892 */ /* 0x000fe4000f8ec03f */
[----:B------:R-:W-:Y:S02]  /*0be0*/  ULOP3.LUT UR5, UR5, 0x3fff, URZ, 0xc0, !UPT ;  /* 0x00003fff05057892 */ /* 0x000fe4000f8ec03f */
[----:B------:R-:W-:-:S02]  /*0bf0*/  ULOP3.LUT UR9, UR4, 0x10000, URZ, 0xfc, !UPT ;  /* 0x0001000004097892 */ /* 0x000fc4000f8efc3f */
[----:B------:R-:W-:Y:S02]  /*0c00*/  ULOP3.LUT UR10, UR5, 0x10000, URZ, 0xfc, !UPT ;  /* 0x00010000050a7892 */ /* 0x000fe4000f8efc3f */
[----:B------:R-:W-:Y:S01]  /*0c10*/  UIADD3 UR8, UR9, 0x100, URZ ;  /* 0x0000010009087890 */ /* 0x000fe2000fffe03f */
[----:B------:R-:W-:Y:S02]  /*0c20*/  UMOV UR5, 0x80000020 ;  /* 0x8000002000057882 */ /* 0x000fe40000000000 */
[----:B------:R-:W-:Y:S01]  /*0c30*/  UMOV UR4, UR9 ;  /* 0x0000000900047c82 */ /* 0x000fe20008000000 */
[----:B------:R-:W-:Y:S01]  /*0c40*/  UMOV UR7, 0x80000020 ;  /* 0x8000002000077882 */ /* 0x000fe20000000000 */
[----:B------:R-:W-:Y:S02]  /*0c50*/  UMOV UR6, UR10 ;  /* 0x0000000a00067c82 */ /* 0x000fe40008000000 */
[----:B------:R-:W-:Y:S01]  /*0c60*/  HGMMA.64x64x16.F32 R56, gdesc[UR4], RZ, !UPT ;  /* 0x00e00000043879f0 */ /* 0x000fe2000c7008ff */
[----:B------:R-:W-:Y:S01]  /*0c70*/  UMOV UR4, UR8 ;  /* 0x0000000800047c82 */ /* 0x000fe20008000000 */
[----:B------:R-:W-:Y:S01]  /*0c80*/  UMOV UR5, 0x80000020 ;  /* 0x8000002000057882 */ /* 0x000fe20000000000 */
[----:B------:R-:W-:Y:S01]  /*0c90*/  UIADD3 UR8, UR9, 0x102, URZ ;  /* 0x0000010209087890 */ /* 0x000fe2000fffe03f */
[----:B------:R-:W-:Y:S01]  /*0ca0*/  HGMMA.64x64x16.F32 R24, gdesc[UR4], RZ, !UPT ;  /* 0x00e00000041879f0 */ /* 0x000fe2000c7008ff */
[----:B------:R-:W-:-:S02]  /*0cb0*/  UIADD3 UR4, UR9, 0x2, URZ ;  /* 0x0000000209047890 */ /* 0x000fc4000fffe03f */
[----:B------:R-:W-:Y:S01]  /*0cc0*/  UIADD3 UR6, UR10, 0x2, URZ ;  /* 0x000000020a067890 */ /* 0x000fe2000fffe03f */
[----:B------:R-:W-:Y:S01]  /*0cd0*/  UMOV UR5, 0x80000020 ;  /* 0x8000002000057882 */ /* 0x000fe20000000000 */
[----:B------:R-:W-:-:S07]  /*0ce0*/  UMOV UR7, 0x80000020 ;  /* 0x8000002000077882 */ /* 0x000fce0000000000 */
[----:B------:R-:W-:Y:S01]  /*0cf0*/  HGMMA.64x64x16.F32 R56, gdesc[UR4], R56 ;  /* 0x00e00000043879f0 */ /* 0x000fe20008700838 */
[----:B------:R-:W-:Y:S01]  /*0d00*/  UMOV UR4, UR8 ;  /* 0x0000000800047c82 */ /* 0x000fe20008000000 */
[----:B------:R-:W-:Y:S02]  /*0d10*/  UMOV UR5, 0x80000020 ;  /* 0x8000002000057882 */ /* 0x000fe40000000000 */
[----:B------:R-:W-:Y:S01]  /*0d20*/  HGMMA.64x64x16.F32 R24, gdesc[UR4], R24, gsb0 ;  /* 0x00e00000041879f0 */ /* 0x000fe20008000818 */
[----:B------:R-:W-:-:S05]  /*0d30*/  UMOV UR4, 0x1 ;  /* 0x0000000100047882 */ /* 0x000fca0000000000 */
.L_x_11:
[----:B0-----:R-:W-:-:S05]  /*0d40*/  VIMNMX R4, R3, 0x1, PT ;  /* 0x0000000103047848 */ /* 0x001fca0003fe0100 */
[----:B------:R-:W-:-:S05]  /*0d50*/  IMAD.IADD R3, R3, 0x1, -R4 ;  /* 0x0000000103037824 */ /* 0x000fca00078e0a04 */
[----:B------:R-:W-:-:S13]  /*0d60*/  ISETP.GE.AND P1, PT, R3, 0x1, PT ;  /* 0x000000010300780c */ /* 0x000fda0003f26270 */
[----:B------:R-:W-:Y:S05]  /*0d70*/  @!P1 BRA `(.L_x_14) ;  /* 0x0000000400109947 */ /* 0x000fea0003800000 */
[----:B------:R-:W0:Y:S01]  /*0d80*/  S2UR UR6, SR_CgaCtaId ;  /* 0x00000000000679c3 */ /* 0x000e220000008800 */
[----:B------:R-:W-:Y:S01]  /*0d90*/  UMOV UR5, 0x400 ;  /* 0x0000040000057882 */ /* 0x000fe20000000000 */
[----:B------:R-:W-:Y:S01]  /*0da0*/  LOP3.LUT R8, R2, 0x1, RZ, 0xfc, !PT ;  /* 0x0000000102087812 */ /* 0x000fe200078efcff */
[----:B------:R-:W-:Y:S01]  /*0db0*/  IMAD.MOV.U32 R7, RZ, RZ, RZ ;  /* 0x000000ffff077224 */ /* 0x000fe200078e00ff */
[----:B------:R-:W-:Y:S01]  /*0dc0*/  UISETP.NE.U32.AND UP0, UPT, UR4, URZ, UPT ;  /* 0x0000003f0400728c */ /* 0x000fe2000bf05070 */
[----:B------:R-:W-:Y:S01]  /*0dd0*/  IMAD.MOV.U32 R4, RZ, RZ, R3 ;  /* 0x000000ffff047224 */ /* 0x000fe200078e0003 */
[----:B0-----:R-:W-:-:S04]  /*0de0*/  ULEA UR15, UR6, UR5, 0x18 ;  /* 0x00000005060f7291 */ /* 0x001fc8000f8ec03f */
[----:B------:R-:W-:Y:S02]  /*0df0*/  UIADD3 UR6, UR15, 0x24000, URZ ;  /* 0x000240000f067890 */ /* 0x000fe4000fffe03f */
[----:B------:R-:W-:Y:S02]  /*0e00*/  USHF.R.U32.HI UR5, URZ, 0x4, UR15 ;  /* 0x000000043f057899 */ /* 0x000fe4000801160f */
[----:B------:R-:W-:Y:S02]  /*0e10*/  USHF.R.U32.HI UR6, URZ, 0x4, UR6 ;  /* 0x000000043f067899 */ /* 0x000fe40008011606 */
[----:B------:R-:W-:Y:S02]  /*0e20*/  ULOP3.LUT UR5, UR5, 0x3fff, URZ, 0xc0, !UPT ;  /* 0x00003fff05057892 */ /* 0x000fe4000f8ec03f */
[----:B------:R-:W-:Y:S02]  /*0e30*/  ULOP3.LUT UR6, UR6, 0x3fff, URZ, 0xc0, !UPT ;  /* 0x00003fff06067892 */ /* 0x000fe4000f8ec03f */
[----:B------:R-:W-:-:S02]  /*0e40*/  ULOP3.LUT UR16, UR5, 0x10000, URZ, 0xfc, !UPT ;  /* 0x0001000005107892 */ /* 0x000fc4000f8efc3f */
[----:B------:R-:W-:Y:S01]  /*0e50*/  ULOP3.LUT UR17, UR6, 0x10000, URZ, 0xfc, !UPT ;  /* 0x0001000006117892 */ /* 0x000fe2000f8efc3f */
[----:B------:R-:W-:-:S11]  /*0e60*/  UMOV UR5, URZ ;  /* 0x0000003f00057c82 */ /* 0x000fd60008000000 */
.L_x_19:
[----:B------:R-:W-:-:S13]  /*0e70*/  ISETP.NE.AND P2, PT, R8, 0x3, PT ;  /* 0x000000030800780c */ /* 0x000fda0003f45270 */
[----:B0-----:R-:W-:Y:S05]  /*0e80*/  @!P2 BRA `(.L_x_15) ;  /* 0x000000000004a947 */ /* 0x001fea0003800000 */
[----:B------:R-:W-:Y:S01]  /*0e90*/  BPT.TRAP 0x1 ;  /* 0x000000040000795c */ /* 0x000fe20000300000 */
.L_x_15:
[----:B------:R-:W-:Y:S01]  /*0ea0*/  SHF.L.U32 R5, R7, 0x1f, RZ ;  /* 0x0000001f07057819 */ /* 0x000fe200000006ff */
[----:B------:R-:W-:-:S12]  /*0eb0*/  ULEA UR6, UR4, UR15, 0x3 ;  /* 0x0000000f04067291 */ /* 0x000fd8000f8e183f */
.L_x_16:
[----:B0-----:R-:W-:-:S04]  /*0ec0*/  IMAD.U32 R6, RZ, RZ, UR6 ;  /* 0x00000006ff067e24 */ /* 0x001fc8000f8e00ff */
[----:B------:R0:W1:Y:S03]  /*0ed0*/  SYNCS.PHASECHK.TRANS64.TRYWAIT P1, [R6+URZ+0x36000], R5 ;  /* 0x03600005060075a7 */ /* 0x000066000802017f */
[----:B-1----:R-:W-:Y:S05]  /*0ee0*/  @!P1 NANOSLEEP.SYNCS 0x989680 ;  /* 0x009896800000995d */ /* 0x002fea0003900000 */
[----:B------:R-:W1:Y:S02]  /*0ef0*/  @!P1 SYNCS.PHASECHK.TRANS64 P1, [R6+URZ+0x36000], R5 ;  /* 0x03600005060095a7 */ /* 0x000e64000802007f */
[----:B-1----:R-:W-:Y:S05]  /*0f00*/  @!P1 BRA `(.L_x_16) ;  /* 0xfffffffc00ec9947 */ /* 0x002fea000383ffff */
[----:B------:R-:W-:Y:S01]  /*0f10*/  ULEA UR7, UR4, UR16, 0x9 ;  /* 0x0000001004077291 */ /* 0x000fe2000f8e483f */
[----:B------:R-:W-:Y:S01]  /*0f20*/  WARPGROUP.ARRIVE ;  /* 0x00000000000079c5 */ /* 0x000fe20000000000 */
[----:B------:R-:W-:Y:S02]  /*0f30*/  ULEA UR6, UR4, UR17, 0x8 ;  /* 0x0000001104067291 */ /* 0x000fe4000f8e403f */
[----:B------:R-:W-:Y:S01]  /*0f40*/  UIADD3 UR14, UR7, 0x100, URZ ;  /* 0x00000100070e7890 */ /* 0x000fe2000fffe03f */
[----:B------:R-:W-:Y:S02]  /*0f50*/  UMOV UR11, 0x80000020 ;  /* 0x80000020000b7882 */ /* 0x000fe40000000000 */
[----:B------:R-:W-:Y:S01]  /*0f60*/  UMOV UR8, UR7 ;  /* 0x0000000700087c82 */ /* 0x000fe20008000000 */
[----:B------:R-:W-:Y:S01]  /*0f70*/  UMOV UR9, 0x80000020 ;  /* 0x8000002000097882 */ /* 0x000fe20000000000 */
[----:B------:R-:W-:Y:S02]  /*0f80*/  UMOV UR10, UR6 ;  /* 0x00000006000a7c82 */ /* 0x000fe40008000000 */
[----:B------:R-:W-:Y:S01]  /*0f90*/  HGMMA.64x64x16.F32 R56, gdesc[UR8], R56, UP0 ;  /* 0x00e00000083879f0 */ /* 0x000fe2000bf00838 */
[----:B------:R-:W-:Y:S01]  /*0fa0*/  UMOV UR8, UR14 ;  /* 0x0000000e00087c82 */ /* 0x000fe20008000000 */
[----:B------:R-:W-:-:S02]  /*0fb0*/  UMOV UR9, 0x80000020 ;  /* 0x8000002000097882 */ /* 0x000fc40000000000 */
[----:B------:R-:W-:Y:S01]  /*0fc0*/  HGMMA.64x64x16.F32 R24, gdesc[UR8], R24, UP0 ;  /* 0x00e00000081879f0 */ /* 0x000fe2000bf00818 */
[----:B------:R-:W-:Y:S02]  /*0fd0*/  UIADD3 UR10, UR6, 0x2, URZ ;  /* 0x00000002060a7890 */ /* 0x000fe4000fffe03f */
[----:B------:R-:W-:Y:S02]  /*0fe0*/  UIADD3 UR8, UR7, 0x2, URZ ;  /* 0x0000000207087890 */ /* 0x000fe4000fffe03f */
[----:B------:R-:W-:Y:S01]  /*0ff0*/  UIADD3 UR7, UR7, 0x102, URZ ;  /* 0x0000010207077890 */ /* 0x000fe2000fffe03f */
[----:B------:R-:W-:Y:S01]  /*1000*/  UMOV UR11, 0x80000020 ;  /* 0x80000020000b7882 */ /* 0x000fe20000000000 */
[----:B------:R-:W-:-:S05]  /*1010*/  UMOV UR9, 0x80000020 ;  /* 0x8000002000097882 */ /* 0x000fca0000000000 */
[----:B------:R-:W-:Y:S01]  /*1020*/  HGMMA.64x64x16.F32 R56, gdesc[UR8], R56 ;  /* 0x00e00000083879f0 */ /* 0x000fe20008700838 */
[----:B------:R-:W-:Y:S01]  /*1030*/  UMOV UR8, UR7 ;  /* 0x0000000700087c82 */ /* 0x000fe20008000000 */
[----:B------:R-:W-:Y:S02]  /*1040*/  UMOV UR9, 0x80000020 ;  /* 0x8000002000097882 */ /* 0x000fe40000000000 */
[----:B------:R-:W-:Y:S03]  /*1050*/  HGMMA.64x64x16.F32 R24, gdesc[UR8], R24, gsb0 ;  /* 0x00e00000081879f0 */ /* 0x000fe60008000818 */
[----:B------:R-:W-:Y:S02]  /*1060*/  WARPGROUP.DEPBAR.LE gsb0, 0x1 ;  /* 0x00008000000079c5 */ /* 0x000fe40000010100 */
[----:B------:R-:W-:Y:S05]  /*1070*/  @!P2 BRA `(.L_x_17) ;  /* 0x000000000004a947 */ /* 0x000fea0003800000 */
[----:B------:R-:W-:Y:S01]  /*1080*/  BPT.TRAP 0x1 ;  /* 0x000000040000795c */ /* 0x000fe20000300000 */
.L_x_17:
[----:B------:R-:W-:Y:S01]  /*1090*/  ULEA UR6, UR5, UR15, 0x3 ;  /* 0x0000000f05067291 */ /* 0x000fe2000f8e183f */
[----:B------:R-:W-:-:S03]  /*10a0*/  ISETP.GT.U32.AND P1, PT, R2, 0x1, PT ;  /* 0x000000010200780c */ /* 0x000fc60003f24070 */
[----:B------:R-:W-:-:S04]  /*10b0*/  UIADD3 UR6, UR6, 0x36090, URZ ;  /* 0x0003609006067890 */ /* 0x000fc8000fffe03f */
[----:B------:R-:W-:-:S09]  /*10c0*/  UPRMT UR6, URZ, 0x654, UR6 ;  /* 0x000006543f067896 */ /* 0x000fd20008000006 */
[----:B------:R-:W-:Y:S01]  /*10d0*/  SYNCS.ARRIVE.TRANS64.RED.A1T0 RZ, [UR6], RZ ;  /* 0x000000ffffff79a7 */ /* 0x000fe20008100406 */
[----:B------:R-:W-:Y:S05]  /*10e0*/  @P1 BRA `(.L_x_18) ;  /* 0x0000000000041947 */ /* 0x000fea0003800000 */
[----:B------:R-:W-:Y:S01]  /*10f0*/  BPT.TRAP 0x1 ;  /* 0x000000040000795c */ /* 0x000fe20000300000 */
.L_x_18:
[----:B------:R-:W-:Y:S01]  /*1100*/  UIADD3 UR4, UR4, 0x1, URZ ;  /* 0x0000000104047890 */ /* 0x000fe2000fffe03f */
[C---:B------:R-:W-:Y:S01]  /*1110*/  ISETP.GT.AND P1, PT, R4.reuse, 0x1, PT ;  /* 0x000000010400780c */ /* 0x040fe20003f24270 */
[----:B------:R-:W-:Y:S01]  /*1120*/  UIADD3 UR5, UR5, 0x1, URZ ;  /* 0x0000000105057890 */ /* 0x000fe2000fffe03f */
[----:B------:R-:W-:Y:S01]  /*1130*/  VIADD R4, R4, 0xffffffff ;  /* 0xffffffff04047836 */ /* 0x000fe20000000000 */
[----:B------:R-:W-:Y:S02]  /*1140*/  UISETP.NE.AND UP0, UPT, UR4, 0x12, UPT ;  /* 0x000000120400788c */ /* 0x000fe4000bf05270 */
[----:B------:R-:W-:Y:S02]  /*1150*/  UISETP.NE.AND UP1, UPT, UR5, 0x12, UPT ;  /* 0x000000120500788c */ /* 0x000fe4000bf25270 */
[----:B------:R-:W-:Y:S02]  /*1160*/  USEL UR6, URZ, 0x1, UP0 ;  /* 0x000000013f067887 */ /* 0x000fe40008000000 */
[----:B------:R-:W-:-:S02]  /*1170*/  USEL UR4, UR4, URZ, UP0 ;  /* 0x0000003f04047287 */ /* 0x000fc40008000000 */
[----:B------:R-:W-:Y:S02]  /*1180*/  USEL UR5, UR5, URZ, UP1 ;  /* 0x0000003f05057287 */ /* 0x000fe40008800000 */
[----:B------:R-:W-:Y:S01]  /*1190*/  UPLOP3.LUT UP0, UPT, UPT, UPT, UPT, 0x80, 0x0 ;  /* 0x000000000000789c */ /* 0x000fe20003f0f070 */
[----:B------:R-:W-:Y:S01]  /*11a0*/  LOP3.LUT R7, R7, UR6, RZ, 0x3c, !PT ;  /* 0x0000000607077c12 */ /* 0x000fe2000f8e3cff */
[----:B------:R-:W-:Y:S09]  /*11b0*/  @P1 BRA `(.L_x_19) ;  /* 0xfffffffc002c1947 */ /* 0x000ff2000383ffff */
.L_x_14:
[----:B------:R-:W-:Y:S02]  /*11c0*/  WARPGROUP.DEPBAR.LE gsb0, 0x0 ;  /* 0x00008000000079c5 */ /* 0x000fe40000010000 */
[----:B------:R-:W-:Y:S05]  /*11d0*/  @!P0 BRA `(.L_x_20) ;  /* 0x0000000000448947 */ /* 0x000fea0003800000 */
[----:B------:R-:W-:-:S04]  /*11e0*/  LOP3.LUT R4, R2, 0x1, RZ, 0xfc, !PT ;  /* 0x0000000102047812 */ /* 0x000fc800078efcff */
[----:B------:R-:W-:-:S13]  /*11f0*/  ISETP.NE.AND P0, PT, R4, 0x3, PT ;  /* 0x000000030400780c */ /* 0x000fda0003f05270 */
[----:B------:R-:W-:Y:S05]  /*1200*/  @!P0 BRA `(.L_x_21) ;  /* 0x0000000000048947 */ /* 0x000fea0003800000 */
[----:B------:R-:W-:Y:S01]  /*1210*/  BPT.TRAP 0x1 ;  /* 0x000000040000795c */ /* 0x000fe20000300000 */
.L_x_21:
[----:B0-----:R-:W0:Y:S01]  /*1220*/  S2R R6, SR_CgaCtaId ;  /* 0x0000000000067919 */ /* 0x001e220000008800 */
[----:B------:R-:W-:Y:S01]  /*1230*/  IMAD.WIDE.U32 R4, R3, 0x38e38e39, RZ ;  /* 0x38e38e3903047825 */ /* 0x000fe200078e00ff */
[----:B------:R-:W-:-:S04]  /*1240*/  ISETP.GT.U32.AND P0, PT, R2, 0x1, PT ;  /* 0x000000010200780c */ /* 0x000fc80003f04070 */
[----:B------:R-:W-:Y:S02]  /*1250*/  SHF.R.U32.HI R4, RZ, 0x2, R5 ;  /* 0x00000002ff047819 */ /* 0x000fe40000011605 */
[----:B------:R-:W-:-:S03]  /*1260*/  MOV R5, 0x400 ;  /* 0x0000040000057802 */ /* 0x000fc60000000f00 */
[----:B------:R-:W-:Y:S01]  /*1270*/  IMAD R3, R4, -0x12, R3 ;  /* 0xffffffee04037824 */ /* 0x000fe200078e0203 */
[----:B0-----:R-:W-:-:S05]  /*1280*/  LEA R6, R6, R5, 0x18 ;  /* 0x0000000506067211 */ /* 0x001fca00078ec0ff */
[----:B------:R-:W-:-:S04]  /*1290*/  IMAD R3, R3, 0x8, R6 ;  /* 0x0000000803037824 */ /* 0x000fc800078e0206 */
[----:B------:R-:W-:-:S05]  /*12a0*/  VIADD R3, R3, 0x36090 ;  /* 0x0003609003037836 */ /* 0x000fca0000000000 */
[----:B------:R-:W-:-:S04]  /*12b0*/  PRMT R3, RZ, 0x654, R3 ;  /* 0x00000654ff037816 */ /* 0x000fc80000000003 */
[----:B------:R1:W-:Y:S01]  /*12c0*/  SYNCS.ARRIVE.TRANS64.RED.A1T0 RZ, [R3+URZ], RZ ;  /* 0x000000ff03ff79a7 */ /* 0x0003e2000810043f */
[----:B------:R-:W-:Y:S05]  /*12d0*/  @P0 BRA `(.L_x_20) ;  /* 0x0000000000040947 */ /* 0x000fea0003800000 */
[----:B------:R-:W-:Y:S01]  /*12e0*/  BPT.TRAP 0x1 ;  /* 0x000000040000795c */ /* 0x000fe20000300000 */
.L_x_20:
[----:B-1----:R-:W1:Y:S01]  /*12f0*/  S2R R3, SR_TID.X ;  /* 0x0000000000037919 */ /* 0x002e620000002100 */
[----:B------:R-:W-:Y:S01]  /*1300*/  ULDC.64 UR4, c[0x0][0x280] ;  /* 0x0000a00000047ab9 */ /* 0x000fe20000000a00 */
[----:B0-----:R-:W0:Y:S01]  /*1310*/  S2R R5, SR_CTAID.Y ;  /* 0x0000000000057919 */ /* 0x001e220000002600 */
[----:B------:R-:W2:Y:S01]  /*1320*/  S2R R13, SR_CTAID.X ;  /* 0x00000000000d7919 */ /* 0x000ea20000002500 */
[----:B-1----:R-:W-:-:S04]  /*1330*/  SHF.R.S32.HI R2, RZ, 0x1f, R3 ;  /* 0x0000001fff027819 */ /* 0x002fc80000011403 */
[----:B------:R-:W-:Y:S01]  /*1340*/  LEA.HI R2, R2, R3, RZ, 0x7 ;  /* 0x0000000302027211 */ /* 0x000fe200078f38ff */
[----:B0-----:R-:W-:-:S03]  /*1350*/  IMAD.SHL.U32 R5, R5, 0x40, RZ ;  /* 0x0000004005057824 */ /* 0x001fc600078e00ff */
[----:B------:R-:W-:Y:S01]  /*1360*/  LOP3.LUT R2, R2, 0xffffff80, RZ, 0xc0, !PT ;  /* 0xffffff8002027812 */ /* 0x000fe200078ec0ff */
[----:B--2---:R-:W-:Y:S01]  /*1370*/  IMAD.SHL.U32 R8, R13, 0x80, RZ ;  /* 0x000000800d087824 */ /* 0x004fe200078e00ff */
[----:B------:R-:W-:-:S03]  /*1380*/  ISETP.GE.AND P0, PT, R5, UR5, PT ;  /* 0x0000000505007c0c */ /* 0x000fc6000bf06270 */
[----:B------:R-:W-:Y:S01]  /*1390*/  IMAD.IADD R4, R3, 0x1, -R2 ;  /* 0x0000000103047824 */ /* 0x000fe200078e0a02 */
[----:B------:R-:W-:-:S04]  /*13a0*/  ISETP.GE.OR P0, PT, R8, UR4, P0 ;  /* 0x0000000408007c0c */ /* 0x000fc80008706670 */
[----:B------:R-:W-:-:S04]  /*13b0*/  SHF.R.S32.HI R7, RZ, 0x1f, R4 ;  /* 0x0000001fff077819 */ /* 0x000fc80000011404 */
[----:B------:R-:W-:-:S04]  /*13c0*/  LEA.HI R2, R7, R4, RZ, 0x2 ;  /* 0x0000000407027211 */ /* 0x000fc800078f10ff */
[--C-:B------:R-:W-:Y:S02]  /*13d0*/  SHF.R.S32.HI R16, RZ, 0x2, R2.reuse ;  /* 0x00000002ff107819 */ /* 0x100fe40000011402 */
[----:B------:R-:W-:-:S04]  /*13e0*/  SHF.R.S32.HI R3, RZ, 0x1f, R2 ;  /* 0x0000001fff037819 */ /* 0x000fc80000011402 */
[----:B------:R-:W-:-:S04]  /*13f0*/  LEA.HI R3, R3, R16, RZ, 0x3 ;  /* 0x0000001003037211 */ /* 0x000fc800078f18ff */
[----:B------:R-:W-:Y:S01]  /*1400*/  LOP3.LUT R17, R3, 0xfffffff8, RZ, 0xc0, !PT ;  /* 0xfffffff803117812 */ /* 0x000fe200078ec0ff */
[----:B------:R-:W-:Y:S06]  /*1410*/  @P0 EXIT ;  /* 0x000000000000094d */ /* 0x000fec0003800000 */
[----:B------:R-:W-:Y:S01]  /*1420*/  LOP3.LUT R9, R2, 0x7ffffffc, RZ, 0xc0, !PT ;  /* 0x7ffffffc02097812 */ /* 0x000fe200078ec0ff */
[----:B------:R-:W-:Y:S01]  /*1430*/  IMAD.IADD R16, R16, 0x1, -R17 ;  /* 0x0000000110107824 */ /* 0x000fe200078e0a11 */
[----:B------:R-:W0:Y:S01]  /*1440*/  LDC.64 R2, c[0x0][0x5d0] ;  /* 0x00017400ff027b82 */ /* 0x000e220000000a00 */
[----:B------:R-:W-:Y:S02]  /*1450*/  LEA.HI R7, R7, R4, RZ, 0x5 ;  /* 0x0000000407077211 */ /* 0x000fe400078f28ff */
[----:B------:R-:W-:Y:S01]  /*1460*/  IMAD.IADD R9, R4, 0x1, -R9 ;  /* 0x0000000104097824 */ /* 0x000fe200078e0a09 */
[--C-:B------:R-:W-:Y:S02]  /*1470*/  SHF.R.S32.HI R17, RZ, 0x1f, R16.reuse ;  /* 0x0000001fff117819 */ /* 0x100fe40000011410 */
[----:B------:R-:W-:Y:S01]  /*1480*/  SHF.R.S32.HI R11, RZ, 0x5, R7 ;  /* 0x00000005ff0b7819 */ /* 0x000fe20000011407 */
[----:B------:R-:W-:Y:S01]  /*1490*/  IMAD.SHL.U32 R4, R9, 0x2, RZ ;  /* 0x0000000209047824 */ /* 0x000fe200078e00ff */
[----:B---3-5:R-:W-:Y:S01]  /*14a0*/  FSETP.NEU.AND P1, PT, R14, RZ, PT ;  /* 0x000000ff0e00720b */ /* 0x028fe20003f2d000 */
[----:B------:R-:W-:-:S03]  /*14b0*/  IMAD.WIDE R6, R13, 0x80, R16 ;  /* 0x000000800d067825 */ /* 0x000fc600078e0210 */
[----:B------:R-:W-:Y:S01]  /*14c0*/  SHF.R.S32.HI R10, RZ, 0x1f, R4 ;  /* 0x0000001fff0a7819 */ /* 0x000fe20000011404 */
[----:B------:R-:W-:Y:S01]  /*14d0*/  IMAD R13, R11, -0x10, -R8 ;  /* 0xfffffff00b0d7824 */ /* 0x000fe200078e0a08 */
[----:B------:R-:W-:Y:S01]  /*14e0*/  IADD3 R8, P0, R5, R4, RZ ;  /* 0x0000000405087210 */ /* 0x000fe20007f1e0ff */
[----:B------:R-:W-:Y:S01]  /*14f0*/  IMAD.WIDE R6, R11, 0x10, R6 ;  /* 0x000000100b067825 */ /* 0x000fe200078e0206 */
[----:B------:R-:W-:Y:S02]  /*1500*/  IADD3 R15, -R4, UR5, -R5 ;  /* 0x00000005040f7c10 */ /* 0x000fe4000fffe905 */
[----:B------:R-:W-:Y:S02]  /*1510*/  LEA.HI.X.SX32 R9, R5, R10, 0x1, P0 ;  /* 0x0000000a05097211 */ /* 0x000fe400000f0eff */
[----:B------:R-:W-:Y:S02]  /*1520*/  IADD3 R16, R13, UR4, -R16 ;  /* 0x000000040d107c10 */ /* 0x000fe4000fffe810 */
[----:B------:R-:W-:Y:S01]  /*1530*/  ISETP.GT.AND P4, PT, R15, RZ, PT ;  /* 0x000000ff0f00720c */ /* 0x000fe20003f84270 */
[-C--:B0-----:R-:W-:Y:S01]  /*1540*/  IMAD R4, R7, R2.reuse, RZ ;  /* 0x0000000207047224 */ /* 0x081fe200078e02ff */
[----:B------:R-:W-:Y:S01]  /*1550*/  SHF.L.U64.HI R19, R2, 0x3, R3 ;  /* 0x0000000302137819 */ /* 0x000fe20000010203 */
[----:B------:R-:W-:Y:S01]  /*1560*/  IMAD.WIDE.U32 R10, R6, R2, R8 ;  /* 0x00000002060a7225 */ /* 0x000fe200078e0008 */
[----:B------:R-:W-:-:S02]  /*1570*/  P2R R5, PR, RZ, 0x10 ;  /* 0x00000010ff057803 */ /* 0x000fc40000000000 */
[----:B------:R-:W-:Y:S01]  /*1580*/  ISETP.GT.AND P0, PT, R16, RZ, P4 ;  /* 0x000000ff1000720c */ /* 0x000fe20002704270 */
[----:B------:R-:W-:Y:S01]  /*1590*/  IMAD R13, R6, R3, R4 ;  /* 0x00000003060d7224 */ /* 0x000fe200078e0204 */
[C---:B------:R-:W-:Y:S01]  /*15a0*/  SHF.L.U64.HI R18, R2.reuse, 0x6, R3 ;  /* 0x0000000602127819 */ /* 0x040fe20000010203 */
[C---:B------:R-:W-:Y:S02]  /*15b0*/  IMAD.SHL.U32 R20, R2.reuse, 0x8, RZ ;  /* 0x0000000802147824 */ /* 0x040fe400078e00ff */
[----:B------:R-:W-:Y:S02]  /*15c0*/  IMAD.SHL.U32 R17, R2, 0x40, RZ ;  /* 0x0000004002117824 */ /* 0x000fe400078e00ff */
[----:B------:R-:W-:Y:S01]  /*15d0*/  IMAD.IADD R13, R11, 0x1, R13 ;  /* 0x000000010b0d7824 */ /* 0x000fe200078e020d */
[----:B------:R-:W-:Y:S06]  /*15e0*/  @!P1 BRA `(.L_x_22) ;  /* 0x00000030008c9947 */ /* 0x000fec0003800000 */
[----:B------:R-:W-:Y:S01]  /*15f0*/  ULDC.64 UR6, c[0x0][0x5b0] ;  /* 0x00016c0000067ab9 */ /* 0x000fe20000000a00 */
[----:B------:R-:W-:Y:S01]  /*1600*/  ULDC.64 UR8, c[0x0][0x5a8] ;  /* 0x00016a0000087ab9 */ /* 0x000fe20000000a00 */
[----:B------:R-:W-:Y:S01]  /*1610*/  IMAD R21, R7, UR6, RZ ;  /* 0x0000000607157c24 */ /* 0x000fe2000f8e02ff */
[----:B------:R-:W-:Y:S01]  /*1620*/  ULDC.64 UR4, c[0x0][0x5c8] ;  /* 0x0001720000047ab9 */ /* 0x000fe20000000a00 */
[----:B------:R-:W-:-:S04]  /*1630*/  IMAD.WIDE.U32 R2, R6, UR6, R8 ;  /* 0x0000000606027c25 */ /* 0x000fc8000f8e0008 */
[----:B------:R-:W-:Y:S01]  /*1640*/  IMAD R21, R6, UR7, R21 ;  /* 0x0000000706157c24 */ /* 0x000fe2000f8e0215 */
[----:B------:R-:W-:-:S03]  /*1650*/  LEA R4, P1, R2, UR8, 0x1 ;  /* 0x0000000802047c11 */ /* 0x000fc6000f8208ff */
[----:B------:R-:W-:-:S05]  /*1660*/  IMAD.IADD R3, R3, 0x1, R21 ;  /* 0x0000000103037824 */ /* 0x000fca00078e0215 */
[----:B------:R-:W-:-:S05]  /*1670*/  LEA.HI.X R5, R2, UR9, R3, 0x1, P1 ;  /* 0x0000000902057c11 */ /* 0x000fca00088f0c03 */
[----:B------:R-:W2:Y:S01]  /*1680*/  @P0 LDG.E.LTC128B.U16 R22, desc[UR12][R4.64] ;  /* 0x0000000c04160981 */ /* 0x000ea2000c1e1520 */
[----:B------:R-:W-:Y:S01]  /*1690*/  ISETP.GT.AND P3, PT, R15, 0x1, PT ;  /* 0x000000010f00780c */ /* 0x000fe20003f64270 */
[----:B------:R-:W-:Y:S01]  /*16a0*/  BSSY B0, `(.L_x_23) ;  /* 0x000000c000007945 */ /* 0x000fe20003800000 */
[----:B------:R-:W-:Y:S02]  /*16b0*/  LEA R2, P2, R10, UR4, 0x1 ;  /* 0x000000040a027c11 */ /* 0x000fe4000f8408ff */
[----:B------:R-:W-:Y:S01]  /*16c0*/  ISETP.GT.AND P1, PT, R16, RZ, P3 ;  /* 0x000000ff1000720c */ /* 0x000fe20001f24270 */
[----:B--2---:R-:W-:-:S05]  /*16d0*/  HADD2.F32 R3, -RZ, R22.H0_H0 ;  /* 0x20000016ff037230 */ /* 0x004fca0000004100 */
[----:B------:R-:W-:-:S04]  /*16e0*/  FMUL R3, R3, R14 ;  /* 0x0000000e03037220 */ /* 0x000fc80000400000 */
[----:B------:R-:W-:-:S05]  /*16f0*/  FFMA R3, R56, R0, R3 ;  /* 0x0000000038037223 */ /* 0x000fca0000000003 */
[----:B------:R-:W-:Y:S02]  /*1700*/  F2FP.F16.F32.PACK_AB R11, RZ, R3 ;  /* 0x00000003ff0b723e */ /* 0x000fe400000000ff */
[----:B------:R-:W-:Y:S02]  /*1710*/  P2R R3, PR, RZ, 0x8 ;  /* 0x00000008ff037803 */ /* 0x000fe40000000000 */
[----:B------:R-:W-:-:S05]  /*1720*/  LEA.HI.X R3, R10, UR5, R13, 0x1, P2 ;  /* 0x000000050a037c11 */ /* 0x000fca00090f0c0d */
[----:B------:R0:W-:Y:S01]  /*1730*/  @P0 STG.E.U16 desc[UR12][R2.64], R11 ;  /* 0x0000000b02000986 */ /* 0x0001e2000c10150c */
[----:B------:R-:W-:Y:S05]  /*1740*/  @!P1 BRA `(.L_x_24) ;  /* 0x0000000000049947 */ /* 0x000fea0003800000 */
[----:B------:R1:W5:Y:S02]  /*1750*/  LDG.E.LTC128B.U16 R22, desc[UR12][R4.64+0x2] ;  /* 0x0000020c04167981 */ /* 0x000364000c1e1520 */
.L_x_24:
[----:B------:R-:W-:Y:S05]  /*1760*/  BSYNC B0 ;  /* 0x0000000000007941 */ /* 0x000fea0003800000 */
.L_x_23:
[----:B------:R-:W-:Y:S01]  /*1770*/  USHF.L.U32 UR4, UR6, 0x3, URZ ;  /* 0x0000000306047899 */ /* 0x000fe2000800063f */
[----:B-----5:R-:W-:Y:S01]  /*1780*/  HADD2.F32 R13, -RZ, R22.H0_H0 ;  /* 0x20000016ff0d7230 */ /* 0x020fe20000004100 */
[----:B------:R-:W-:Y:S01]  /*1790*/  USHF.L.U64.HI UR5, UR6, 0x3, UR7 ;  /* 0x0000000306057899 */ /* 0x000fe20008010207 */
[----:B------:R-:W-:-:S03]  /*17a0*/  ISETP.GT.AND P0, PT, R16, 0x8, P4 ;  /* 0x000000081000780c */ /* 0x000fc60002704270 */
[----:B------:R-:W-:Y:S02]  /*17b0*/  IMAD.U32 R10, RZ, RZ, UR4 ;  /* 0x00000004ff0a7e24 */ /* 0x000fe4000f8e00ff */
[----:B------:R-:W-:Y:S01]  /*17c0*/  FMUL R56, R13, R14 ;  /* 0x0000000e0d387220 */ /* 0x000fe20000400000 */
[----:B0-----:R-:W-:-:S03]  /*17d0*/  IMAD.U32 R11, RZ, RZ, UR5 ;  /* 0x00000005ff0b7e24 */ /* 0x001fc6000f8e00ff */
[----:B------:R-:W-:Y:S01]  /*17e0*/  FFMA R56, R57, R0, R56 ;  /* 0x0000000039387223 */ /* 0x000fe20000000038 */
[----:B------:R-:W-:-:S04]  /*17f0*/  IMAD.WIDE.U32 R12, R6, UR6, R10 ;  /* 0x00000006060c7c25 */ /* 0x000fc8000f8e000a */
[----:B------:R-:W-:Y:S02]  /*1800*/  F2FP.F16.F32.PACK_AB R57, RZ, R56 ;  /* 0x00000038ff39723e */ /* 0x000fe400000000ff */
[----:B------:R-:W-:-:S03]  /*1810*/  IADD3 R23, P2, R8, R12, RZ ;  /* 0x0000000c08177210 */ /* 0x000fc60007f5e0ff */
[----:B------:R0:W-:Y:S01]  /*1820*/  @P1 STG.E.U16 desc[UR12][R2.64+0x2], R57 ;  /* 0x0000023902001986 */ /* 0x0001e2000c10150c */
[----:B------:R-:W-:Y:S02]  /*1830*/  IADD3.X R56, R9, R21, R13, P2, !PT ;  /* 0x0000001509387210 */ /* 0x000fe400017fe40d */
[----:B------:R-:W-:-:S04]  /*1840*/  LEA R12, P2, R23, UR8, 0x1 ;  /* 0x00000008170c7c11 */ /* 0x000fc8000f8408ff */
[----:B------:R-:W-:-:S05]  /*1850*/  LEA.HI.X R13, R23, UR9, R56, 0x1, P2 ;  /* 0x00000009170d7c11 */ /* 0x000fca00090f0c38 */
[----:B------:R-:W2:Y:S01]  /*1860*/  @P0 LDG.E.LTC128B.U16 R22, desc[UR12][R12.64] ;  /* 0x0000000c0c160981 */ /* 0x000ea2000c1e1520 */
[C---:B------:R-:W-:Y:S01]  /*1870*/  IMAD.SHL.U32 R23, R20.reuse, 0x2, RZ ;  /* 0x0000000214177824 */ /* 0x040fe200078e00ff */
[----:B------:R-:W-:Y:S01]  /*1880*/  SHF.L.U64.HI R19, R20, 0x1, R19 ;  /* 0x0000000114137819 */ /* 0x000fe20000010213 */
[----:B------:R-:W-:Y:S01]  /*1890*/  BSSY B0, `(.L_x_25) ;  /* 0x000000b000007945 */ /* 0x000fe20003800000 */
[----:B------:R-:W-:Y:S02]  /*18a0*/  ISETP.GT.AND P1, PT, R16, 0x8, P3 ;  /* 0x000000081000780c */ /* 0x000fe40001f24270 */
[----:B------:R-:W-:Y:S01]  /*18b0*/  IADD3 R20, P2, R23, R2, RZ ;  /* 0x0000000217147210 */ /* 0x000fe20007f5e0ff */
[----:B--2---:R-:W-:-:S05]  /*18c0*/  HADD2.F32 R21, -RZ, R22.H0_H0 ;  /* 0x20000016ff157230 */ /* 0x004fca0000004100 */
[----:B------:R-:W-:-:S04]  /*18d0*/  FMUL R21, R21, R14 ;  /* 0x0000000e15157220 */ /* 0x000fc80000400000 */
[----:B------:R-:W-:-:S05]  /*18e0*/  FFMA R21, R58, R0, R21 ;  /* 0x000000003a157223 */ /* 0x000fca0000000015 */
[----:B------:R-:W-:Y:S01]  /*18f0*/  F2FP.F16.F32.PACK_AB R56, RZ, R21 ;  /* 0x00000015ff38723e */ /* 0x000fe200000000ff */
[----:B------:R-:W-:-:S05]  /*1900*/  IMAD.X R21, R19, 0x1, R3, P2 ;  /* 0x0000000113157824 */ /* 0x000fca00010e0603 */
[----:B------:R0:W-:Y:S01]  /*1910*/  @P0 STG.E.U16 desc[UR12][R20.64], R56 ;  /* 0x0000003814000986 */ /* 0x0001e2000c10150c */
[----:B------:R-:W-:Y:S05]  /*1920*/  @!P1 BRA `(.L_x_26) ;  /* 0x0000000000049947 */ /* 0x000fea0003800000 */
[----:B------:R2:W5:Y:S02]  /*1930*/  LDG.E.LTC128B.U16 R22, desc[UR12][R12.64+0x2] ;  /* 0x0000020c0c167981 */ /* 0x000564000c1e1520 */
.L_x_26:
[----:B------:R-:W-:Y:S05]  /*1940*/  BSYNC B0 ;  /* 0x0000000000007941 */ /* 0x000fea0003800000 */
.L_x_25:
[----:B0----5:R-:W-:Y:S01]  /*1950*/  HADD2.F32 R57, -RZ, R22.H0_H0 ;  /* 0x20000016ff397230 */ /* 0x021fe20000004100 */
[----:B------:R-:W-:Y:S01]  /*1960*/  ISETP.GT.AND P3, PT, R15, 0x8, PT ;  /* 0x000000080f00780c */ /* 0x000fe20003f64270 */
[----:B------:R-:W-:Y:S03]  /*1970*/  BSSY B0, `(.L_x_27) ;  /* 0x0000009000007945 */ /* 0x000fe60003800000 */
[----:B------:R-:W-:Y:S01]  /*1980*/  FMUL R56, R57, R14 ;  /* 0x0000000e39387220 */ /* 0x000fe20000400000 */
[----:B------:R-:W-:Y:S02]  /*1990*/  ISETP.GT.AND P0, PT, R16, RZ, P3 ;  /* 0x000000ff1000720c */ /* 0x000fe40001f04270 */
[----:B------:R-:W-:Y:S01]  /*19a0*/  P2R R57, PR, RZ, 0x8 ;  /* 0x00000008ff397803 */ /* 0x000fe20000000000 */
[----:B------:R-:W-:-:S05]  /*19b0*/  FFMA R56, R59, R0, R56 ;  /* 0x000000003b387223 */ /* 0x000fca0000000038 */
[----:B------:R-:W-:-:S05]  /*19c0*/  F2FP.F16.F32.PACK_AB R56, RZ, R56 ;  /* 0x00000038ff38723e */ /* 0x000fca00000000ff */
[----:B------:R0:W-:Y:S01]  /*19d0*/  @P1 STG.E.U16 desc[UR12][R20.64+0x2], R56 ;  /* 0x0000023814001986 */ /* 0x0001e2000c10150c */
[----:B------:R-:W-:Y:S05]  /*19e0*/  @!P0 BRA `(.L_x_28) ;  /* 0x0000000000048947 */ /* 0x000fea0003800000 */
[----:B------:R3:W5:Y:S02]  /*19f0*/  LDG.E.LTC128B.U16 R22, desc[UR12][R4.64+0x10] ;  /* 0x0000100c04167981 */ /* 0x000764000c1e1520 */
.L_x_28:
[----:B------:R-:W-:Y:S05]  /*1a00*/  BSYNC B0 ;  /* 0x0000000000007941 */ /* 0x000fea0003800000 */
.L_x_27:
[----:B-----5:R-:W-:Y:S01]  /*1a10*/  HADD2.F32 R57, -RZ, R22.H0_H0 ;  /* 0x20000016ff397230 */ /* 0x020fe20000004100 */
[----:B------:R-:W-:Y:S01]  /*1a20*/  ISETP.GT.AND P2, PT, R15, 0x9, PT ;  /* 0x000000090f00780c */ /* 0x000fe20003f44270 */
[----:B------:R-:W-:Y:S03]  /*1a30*/  BSSY B0, `(.L_x_29) ;  /* 0x0000009000007945 */ /* 0x000fe60003800000 */
[----:B------:R-:W-:Y:S01]  /*1a40*/  FMUL R57, R57, R14 ;  /* 0x0000000e39397220 */ /* 0x000fe20000400000 */
[----:B------:R-:W-:Y:S02]  /*1a50*/  ISETP.GT.AND P1, PT, R16, RZ, P2 ;  /* 0x000000ff1000720c */ /* 0x000fe40001724270 */
[----:B0-----:R-:W-:Y:S01]  /*1a60*/  P2R R56, PR, RZ, 0x4 ;  /* 0x00000004ff387803 */ /* 0x001fe20000000000 */
[----:B------:R-:W-:-:S05]  /*1a70*/  FFMA R57, R60, R0, R57 ;  /* 0x000000003c397223 */ /* 0x000fca0000000039 */
[----:B------:R-:W-:-:S05]  /*1a80*/  F2FP.F16.F32.PACK_AB R57, RZ, R57 ;  /* 0x00000039ff39723e */ /* 0x000fca00000000ff */
[----:B------:R0:W-:Y:S01]  /*1a90*/  @P0 STG.E.U16 desc[UR12][R2.64+0x10], R57 ;  /* 0x0000103902000986 */ /* 0x0001e2000c10150c */
[----:B------:R-:W-:Y:S05]  /*1aa0*/  @!P1 BRA `(.L_x_30) ;  /* 0x0000000000049947 */ /* 0x000fea0003800000 */
[----:B------:R4:W5:Y:S02]  /*1ab0*/  LDG.E.LTC128B.U16 R22, desc[UR12][R4.64+0x12] ;  /* 0x0000120c04167981 */ /* 0x000964000c1e1520 */
.L_x_30:
[----:B------:R-:W-:Y:S05]  /*1ac0*/  BSYNC B0 ;  /* 0x0000000000007941 */ /* 0x000fea0003800000 */
.L_x_29:
[----:B0----5:R-:W-:Y:S01]  /*1ad0*/  HADD2.F32 R57, -RZ, R22.H0_H0 ;  /* 0x20000016ff397230 */ /* 0x021fe20000004100 */
[----:B------:R-:W-:Y:S01]  /*1ae0*/  ISETP.GT.AND P0, PT, R16, 0x8, P3 ;  /* 0x000000081000780c */ /* 0x000fe20001f04270 */
[----:B------:R-:W-:Y:S03]  /*1af0*/  BSSY B0, `(.L_x_31) ;  /* 0x0000007000007945 */ /* 0x000fe60003800000 */
[----:B------:R-:W-:-:S04]  /*1b00*/  FMUL R56, R57, R14 ;  /* 0x0000000e39387220 */ /* 0x000fc80000400000 */
[----:B------:R-:W-:-:S05]  /*1b10*/  FFMA R56, R61, R0, R56 ;  /* 0x000000003d387223 */ /* 0x000fca0000000038 */
[----:B------:R-:W-:-:S05]  /*1b20*/  F2FP.F16.F32.PACK_AB R56, RZ, R56 ;  /* 0x00000038ff38723e */ /* 0x000fca00000000ff */
[----:B------:R0:W-:Y:S01]  /*1b30*/  @P1 STG.E.U16 desc[UR12][R2.64+0x12], R56 ;  /* 0x0000123802001986 */ /* 0x0001e2000c10150c */
[----:B------:R-:W-:Y:S05]  /*1b40*/  @!P0 BRA `(.L_x_32) ;  /* 0x0000000000048947 */ /* 0x000fea0003800000 */
[----:B------:R0:W5:Y:S02]  /*1b50*/  LDG.E.LTC128B.U16 R22, desc[UR12][R12.64+0x10] ;  /* 0x0000100c0c167981 */ /* 0x000164000c1e1520 */
.L_x_32:
[----:B------:R-:W-:Y:S05]  /*1b60*/  BSYNC B0 ;  /* 0x0000000000007941 */ /* 0x000fea0003800000 */
.L_x_31:
[----:B-----5:R-:W-:Y:S01]  /*1b70*/  HADD2.F32 R57, -RZ, R22.H0_H0 ;  /* 0x20000016ff397230 */ /* 0x020fe20000004100 */
        /* <DEDUP_REMOVED lines=8> */
.L_x_34:
[----:B------:R-:W-:Y:S05]  /*1c00*/  BSYNC B0 ;  /* 0x0000000000007941 */ /* 0x000fea0003800000 */
.L_x_33:
[----:B-----5:R-:W-:Y:S01]  /*1c10*/  HADD2.F32 R59, -RZ, R22.H0_H0 ;  /* 0x20000016ff3b7230 */ /* 0x020fe20000004100 */
[----:B------:R-:W-:Y:S01]  /*1c20*/  ISETP.GT.AND P3, PT, R15, 0x10, PT ;  /* 0x000000100f00780c */ /* 0x000fe20003f64270 */
[C---:B0-----:R-:W-:Y:S01]  /*1c30*/  IMAD.SHL.U32 R57, R17.reuse, 0x2, RZ ;  /* 0x0000000211397824 */ /* 0x041fe200078e00ff */
[----:B------:R-:W-:Y:S01]  /*1c40*/  SHF.L.U64.HI R17, R17, 0x1, R18 ;  /* 0x0000000111117819 */ /* 0x000fe20000010212 */
[----:B------:R-:W-:Y:S01]  /*1c50*/  BSSY B0, `(.L_x_35) ;  /* 0x000000b000007945 */ /* 0x000fe20003800000 */
[----:B------:R-:W-:Y:S02]  /*1c60*/  FMUL R56, R59, R14 ;  /* 0x0000000e3b387220 */ /* 0x000fe40000400000 */
[----:B------:R-:W-:Y:S02]  /*1c70*/  IADD3 R18, P0, P2, R57, R2, R23 ;  /* 0x0000000239127210 */ /* 0x000fe40007a1e017 */
[----:B------:R-:W-:Y:S01]  /*1c80*/  FFMA R56, R63, R0, R56 ;  /* 0x000000003f387223 */ /* 0x000fe20000000038 */
[----:B------:R-:W-:-:S02]  /*1c90*/  P2R R23, PR, RZ, 0x8 ;  /* 0x00000008ff177803 */ /* 0x000fc40000000000 */
[----:B------:R-:W-:Y:S02]  /*1ca0*/  IADD3.X R19, R17, R3, R19, P0, P2 ;  /* 0x0000000311137210 */ /* 0x000fe400007e4413 */
[----:B------:R-:W-:Y:S02]  /*1cb0*/  F2FP.F16.F32.PACK_AB R56, RZ, R56 ;  /* 0x00000038ff38723e */ /* 0x000fe400000000ff */
[----:B------:R-:W-:-:S03]  /*1cc0*/  ISETP.GT.AND P0, PT, R16, RZ, P3 ;  /* 0x000000ff1000720c */ /* 0x000fc60001f04270 */
[----:B------:R0:W-:Y:S10]  /*1cd0*/  @P1 STG.E.U16 desc[UR12][R20.64+0x12], R56 ;  /* 0x0000123814001986 */ /* 0x0001f4000c10150c */
[----:B------:R-:W-:Y:S05]  /*1ce0*/  @!P0 BRA `(.L_x_36) ;  /* 0x0000000000048947 */ /* 0x000fea0003800000 */
[----:B------:R0:W5:Y:S02]  /*1cf0*/  LDG.E.LTC128B.U16 R22, desc[UR12][R4.64+0x20] ;  /* 0x0000200c04167981 */ /* 0x000164000c1e1520 */
.L_x_36:
[----:B------:R-:W-:Y:S05]  /*1d00*/  BSYNC B0 ;  /* 0x0000000000007941 */ /* 0x000fea0003800000 */
.L_x_35:
[----:B-----5:R-:W-:Y:S01]  /*1d10*/  HADD2.F32 R23, -RZ, R22.H0_H0 ;  /* 0x20000016ff177230 */ /* 0x020fe20000004100 */
[----:B------:R-:W-:Y:S01]  /*1d20*/  ISETP.GT.AND P1, PT, R15, 0x11, PT ;  /* 0x000000110f00780c */ /* 0x000fe20003f24270 */
[----:B------:R-:W-:Y:S03]  /*1d30*/  BSSY B0, `(.L_x_37) ;  /* 0x0000009000007945 */ /* 0x000fe60003800000 */
[----:B------:R-:W-:-:S04]  /*1d40*/  FMUL R23, R23, R14 ;  /* 0x0000000e17177220 */ /* 0x000fc80000400000 */
[----:B------:R-:W-:-:S05]  /*1d50*/  FFMA R23, R64, R0, R23 ;  /* 0x0000000040177223 */ /* 0x000fca0000000017 */
[----:B------:R-:W-:-:S05]  /*1d60*/  F2FP.F16.F32.PACK_AB R23, RZ, R23 ;  /* 0x00000017ff17723e */ /* 0x000fca00000000ff */
[----:B------:R1:W-:Y:S01]  /*1d70*/  @P0 STG.E.U16 desc[UR12][R2.64+0x20], R23 ;  /* 0x0000201702000986 */ /* 0x0003e2000c10150c */
[----:B------:R-:W-:Y:S02]  /*1d80*/  ISETP.GT.AND P0, PT, R16, RZ, P1 ;  /* 0x000000ff1000720c */ /* 0x000fe40000f04270 */
[----:B-1----:R-:W-:-:S11]  /*1d90*/  P2R R23, PR, RZ, 0x2 ;  /* 0x00000002ff177803 */ /* 0x002fd60000000000 */
[----:B------:R-:W-:Y:S05]  /*1da0*/  @!P0 BRA `(.L_x_38) ;  /* 0x0000000000048947 */ /* 0x000fea0003800000 */
[----:B------:R1:W5:Y:S02]  /*1db0*/  LDG.E.LTC128B.U16 R22, desc[UR12][R4.64+0x22] ;  /* 0x0000220c04167981 */ /* 0x000364000c1e1520 */
.L_x_38:
[----:B------:R-:W-:Y:S05]  /*1dc0*/  BSYNC B0 ;  /* 0x0000000000007941 */ /* 0x000fea0003800000 */
.L_x_37:
[----:B-----5:R-:W-:Y:S01]  /*1dd0*/  HADD2.F32 R23, -RZ, R22.H0_H0 ;  /* 0x20000016ff177230 */ /* 0x020fe20000004100 */
[----:B------:R-:W-:Y:S04]  /*1de0*/  BSSY B0, `(.L_x_39) ;  /* 0x0000008000007945 */ /* 0x000fe80003800000 */
[----:B0-----:R-:W-:-:S04]  /*1df0*/  FMUL R56, R23, R14 ;  /* 0x0000000e17387220 */ /* 0x001fc80000400000 */
[----:B------:R-:W-:-:S05]  /*1e00*/  FFMA R56, R65, R0, R56 ;  /* 0x0000000041387223 */ /* 0x000fca0000000038 */
[----:B------:R-:W-:-:S05]  /*1e10*/  F2FP.F16.F32.PACK_AB R56, RZ, R56 ;  /* 0x00000038ff38723e */ /* 0x000fca00000000ff */
[----:B------:R0:W-:Y:S01]  /*1e20*/  @P0 STG.E.U16 desc[UR12][R2.64+0x22], R56 ;  /* 0x0000223802000986 */ /* 0x0001e2000c10150c */
[----:B------:R-:W-:-:S13]  /*1e30*/  ISETP.GT.AND P0, PT, R16, 0x8, P3 ;  /* 0x000000081000780c */ /* 0x000fda0001f04270 */
[----:B0-----:R-:W-:Y:S05]  /*1e40*/  @!P0 BRA `(.L_x_40) ;  /* 0x0000000000048947 */ /* 0x001fea0003800000 */
[----:B------:R0:W5:Y:S02]  /*1e50*/  LDG.E.LTC128B.U16 R22, desc[UR12][R12.64+0x20] ;  /* 0x0000200c0c167981 */ /* 0x000164000c1e1520 */
.L_x_40:
[----:B------:R-:W-:Y:S05]  /*1e60*/  BSYNC B0 ;  /* 0x0000000000007941 */ /* 0x000fea0003800000 */
.L_x_39:
[----:B-----5:R-:W-:Y:S01]  /*1e70*/  HADD2.F32 R23, -RZ, R22.H0_H0 ;  /* 0x20000016ff177230 */ /* 0x020fe20000004100 */
[----:B------:R-:W-:Y:S01]  /*1e80*/  BSSY B0, `(.L_x_41) ;  /* 0x000000c000007945 */ /* 0x000fe20003800000 */
[----:B------:R-:W-:-:S03]  /*1e90*/  PRMT R56, R22, 0x7610, R56 ;  /* 0x0000761016387816 */ /* 0x000fc60000000038 */
[----:B------:R-:W-:-:S04]  /*1ea0*/  FMUL R23, R23, R14 ;  /* 0x0000000e17177220 */ /* 0x000fc80000400000 */
[----:B------:R-:W-:-:S05]  /*1eb0*/  FFMA R23, R66, R0, R23 ;  /* 0x0000000042177223 */ /* 0x000fca0000000017 */
[----:B------:R-:W-:-:S04]  /*1ec0*/  F2FP.F16.F32.PACK_AB R23, RZ, R23 ;  /* 0x00000017ff17723e */ /* 0x000fc800000000ff */
[----:B------:R-:W-:-:S05]  /*1ed0*/  PRMT R58, R23, 0x7610, R58 ;  /* 0x00007610173a7816 */ /* 0x000fca000000003a */
[----:B------:R0:W-:Y:S01]  /*1ee0*/  @P0 STG.E.U16 desc[UR12][R20.64+0x20], R58 ;  /* 0x0000203a14000986 */ /* 0x0001e2000c10150c */
[----:B------:R-:W-:-:S05]  /*1ef0*/  IADD3 R59, P0, R6, 0x40, RZ ;  /* 0x00000040063b7810 */ /* 0x000fca0007f1e0ff */
[----:B------:R-:W-:Y:S01]  /*1f00*/  IMAD.X R23, RZ, RZ, R7, P0 ;  /* 0x000000ffff177224 */ /* 0x000fe200000e0607 */
[----:B------:R-:W-:-:S13]  /*1f10*/  ISETP.GT.AND P0, PT, R16, 0x8, P1 ;  /* 0x000000081000780c */ /* 0x000fda0000f04270 */
[----:B0-----:R-:W-:Y:S05]  /*1f20*/  @!P0 BRA `(.L_x_42) ;  /* 0x0000000000048947 */ /* 0x001fea0003800000 */
[----:B------:R0:W5:Y:S02]  /*1f30*/  LDG.E.LTC128B.U16 R56, desc[UR12][R12.64+0x22] ;  /* 0x0000220c0c387981 */ /* 0x000164000c1e1520 */
.L_x_42:
[----:B------:R-:W-:Y:S05]  /*1f40*/  BSYNC B0 ;  /* 0x0000000000007941 */ /* 0x000fea0003800000 */
.L_x_41:
[----:B-----5:R-:W-:Y:S01]  /*1f50*/  HADD2.F32 R7, -RZ, R56.H0_H0 ;  /* 0x20000038ff077230 */ /* 0x020fe20000004100 */
[----:B------:R-:W-:Y:S01]  /*1f60*/  ISETP.GT.AND P2, PT, R15, 0x18, PT ;  /* 0x000000180f00780c */ /* 0x000fe20003f44270 */
[----:B------:R-:W-:Y:S01]  /*1f70*/  IMAD.WIDE.U32 R10, R59, UR6, R10 ;  /* 0x000000063b0a7c25 */ /* 0x000fe2000f8e000a */
[----:B------:R-:W-:Y:S03]  /*1f80*/  BSSY B0, `(.L_x_43) ;  /* 0x0000014000007945 */ /* 0x000fe60003800000 */
[----:B------:R-:W-:-:S04]  /*1f90*/  FMUL R6, R7, R14 ;  /* 0x0000000e07067220 */ /* 0x000fc80000400000 */
[----:B------:R-:W-:-:S05]  /*1fa0*/  FFMA R6, R67, R0, R6 ;  /* 0x0000000043067223 */ /* 0x000fca0000000006 */
[----:B------:R-:W-:Y:S01]  /*1fb0*/  F2FP.F16.F32.PACK_AB R7, RZ, R6 ;  /* 0x00000006ff07723e */ /* 0x000fe200000000ff */
[----:B------:R-:W-:Y:S02]  /*1fc0*/  IMAD R6, R23, UR6, RZ ;  /* 0x0000000617067c24 */ /* 0x000fe4000f8e02ff */
[----:B------:R-:W-:Y:S01]  /*1fd0*/  IMAD.WIDE.U32 R22, R59, UR6, R8 ;  /* 0x000000063b167c25 */ /* 0x000fe2000f8e0008 */
[----:B------:R-:W-:-:S03]  /*1fe0*/  PRMT R58, R7, 0x7610, R58 ;  /* 0x00007610073a7816 */ /* 0x000fc6000000003a */
[----:B------:R-:W-:Y:S02]  /*1ff0*/  IMAD R61, R59, UR7, R6 ;  /* 0x000000073b3d7c24 */ /* 0x000fe4000f8e0206 */
[----:B------:R0:W-:Y:S01]  /*2000*/  @P0 STG.E.U16 desc[UR12][R20.64+0x22], R58 ;  /* 0x0000223a14000986 */ /* 0x0001e2000c10150c */
[----:B------:R-:W-:Y:S01]  /*2010*/  LEA R6, P0, R22, UR8, 0x1 ;  /* 0x0000000816067c11 */ /* 0x000fe2000f8008ff */
[----:B------:R-:W-:-:S05]  /*2020*/  IMAD.IADD R7, R23, 0x1, R61 ;  /* 0x0000000117077824 */ /* 0x000fca00078e023d */
[----:B------:R-:W-:Y:S02]  /*2030*/  LEA.HI.X R7, R22, UR9, R7, 0x1, P0 ;  /* 0x0000000916077c11 */ /* 0x000fe400080f0c07 */
[----:B------:R-:W-:-:S04]  /*2040*/  IADD3 R10, P0, R8, R10, RZ ;  /* 0x0000000a080a7210 */ /* 0x000fc80007f1e0ff */
[----:B------:R-:W-:Y:S02]  /*2050*/  IADD3.X R9, R9, R61, R11, P0, !PT ;  /* 0x0000003d09097210 */ /* 0x000fe400007fe40b */
[----:B------:R-:W-:-:S04]  /*2060*/  LEA R8, P0, R10, UR8, 0x1 ;  /* 0x000000080a087c11 */ /* 0x000fc8000f8008ff */
[----:B------:R-:W-:Y:S02]  /*2070*/  LEA.HI.X R9, R10, UR9, R9, 0x1, P0 ;  /* 0x000000090a097c11 */ /* 0x000fe400080f0c09 */
[----:B------:R-:W-:Y:S02]  /*2080*/  ISETP.GT.AND P0, PT, R16, RZ, P2 ;  /* 0x000000ff1000720c */ /* 0x000fe40001704270 */
[----:B------:R-:W-:-:S11]  /*2090*/  P2R R10, PR, RZ, 0x4 ;  /* 0x00000004ff0a7803 */ /* 0x000fd60000000000 */
[----:B0-----:R-:W-:Y:S05]  /*20a0*/  @!P0 BRA `(.L_x_44) ;  /* 0x0000000000048947 */ /* 0x001fea0003800000 */
[----:B------:R0:W5:Y:S02]  /*20b0*/  LDG.E.LTC128B.U16 R56, desc[UR12][R4.64+0x30] ;  /* 0x0000300c04387981 */ /* 0x000164000c1e1520 */
.L_x_44:
[----:B------:R-:W-:Y:S05]  /*20c0*/  BSYNC B0 ;  /* 0x0000000000007941 */ /* 0x000fea0003800000 */
.L_x_43:
[----:B-----5:R-:W-:Y:S01]  /*20d0*/  HADD2.F32 R11, -RZ, R56.H0_H0 ;  /* 0x20000038ff0b7230 */ /* 0x020fe20000004100 */
[----:B------:R-:W-:Y:S01]  /*20e0*/  ISETP.GT.AND P1, PT, R15, 0x19, PT ;  /* 0x000000190f00780c */ /* 0x000fe20003f24270 */
[----:B------:R-:W-:Y:S03]  /*20f0*/  BSSY B0, `(.L_x_45) ;  /* 0x0000009000007945 */ /* 0x000fe60003800000 */
[----:B------:R-:W-:Y:S01]  /*2100*/  FMUL R11, R11, R14 ;  /* 0x0000000e0b0b7220 */ /* 0x000fe20000400000 */
[----:B------:R-:W-:-:S03]  /*2110*/  P2R R10, PR, RZ, 0x2 ;  /* 0x00000002ff0a7803 */ /* 0x000fc60000000000 */
[----:B------:R-:W-:-:S05]  /*2120*/  FFMA R11, R68, R0, R11 ;  /* 0x00000000440b7223 */ /* 0x000fca000000000b */
[----:B------:R-:W-:-:S05]  /*2130*/  F2FP.F16.F32.PACK_AB R11, RZ, R11 ;  /* 0x0000000bff0b723e */ /* 0x000fca00000000ff */
[----:B------:R0:W-:Y:S01]  /*2140*/  @P0 STG.E.U16 desc[UR12][R2.64+0x30], R11 ;  /* 0x0000300b02000986 */ /* 0x0001e2000c10150c */
[----:B------:R-:W-:-:S13]  /*2150*/  ISETP.GT.AND P0, PT, R16, RZ, P1 ;  /* 0x000000ff1000720c */ /* 0x000fda0000f04270 */
[----:B0-----:R-:W-:Y:S05]  /*2160*/  @!P0 BRA `(.L_x_46) ;  /* 0x0000000000048947 */ /* 0x001fea0003800000 */
[----:B------:R0:W5:Y:S02]  /*2170*/  LDG.E.LTC128B.U16 R56, desc[UR12][R4.64+0x32] ;  /* 0x0000320c04387981 */ /* 0x000164000c1e1520 */
.L_x_46:
[----:B------:R-:W-:Y:S05]  /*2180*/  BSYNC B0 ;  /* 0x0000000000007941 */ /* 0x000fea0003800000 */
.L_x_45:
[----:B-----5:R-:W-:Y:S01]  /*2190*/  HADD2.F32 R11, -RZ, R56.H0_H0 ;  /* 0x20000038ff0b7230 */ /* 0x020fe20000004100 */
[----:B------:R-:W-:Y:S04]  /*21a0*/  BSSY B0, `(.L_x_47) ;  /* 0x0000008000007945 */ /* 0x000fe80003800000 */
[----:B------:R-:W-:-:S04]  /*21b0*/  FMUL R10, R11, R14 ;  /* 0x0000000e0b0a7220 */ /* 0x000fc80000400000 */
[----:B------:R-:W-:-:S05]  /*21c0*/  FFMA R10, R69, R0, R10 ;  /* 0x00000000450a7223 */ /* 0x000fca000000000a */
[----:B------:R-:W-:-:S05]  /*21d0*/  F2FP.F16.F32.PACK_AB R10, RZ, R10 ;  /* 0x0000000aff0a723e */ /* 0x000fca00000000ff */
[----:B------:R0:W-:Y:S01]  /*21e0*/  @P0 STG.E.U16 desc[UR12][R2.64+0x32], R10 ;  /* 0x0000320a02000986 */ /* 0x0001e2000c10150c */
[----:B------:R-:W-:-:S13]  /*21f0*/  ISETP.GT.AND P0, PT, R16, 0x8, P2 ;  /* 0x000000081000780c */ /* 0x000fda0001704270 */
[----:B0-----:R-:W-:Y:S05]  /*2200*/  @!P0 BRA `(.L_x_48) ;  /* 0x0000000000048947 */ /* 0x001fea0003800000 */
[----:B------:R0:W5:Y:S02]  /*2210*/  LDG.E.LTC128B.U16 R56, desc[UR12][R12.64+0x30] ;  /* 0x0000300c0c387981 */ /* 0x000164000c1e1520 */
.L_x_48:
[----:B------:R-:W-:Y:S05]  /*2220*/  BSYNC B0 ;  /* 0x0000000000007941 */ /* 0x000fea0003800000 */
.L_x_47:
        /* <DEDUP_REMOVED lines=9> */
.L_x_50:
[----:B------:R-:W-:Y:S05]  /*22c0*/  BSYNC B0 ;  /* 0x0000000000007941 */ /* 0x000fea0003800000 */
.L_x_49:
        /* <DEDUP_REMOVED lines=11> */
.L_x_52:
[----:B------:R-:W-:Y:S05]  /*2380*/  BSYNC B0 ;  /* 0x0000000000007941 */ /* 0x000fea0003800000 */
.L_x_51:
        /* <DEDUP_REMOVED lines=11> */
.L_x_54:
[----:B------:R-:W-:Y:S05]  /*2440*/  BSYNC B0 ;  /* 0x0000000000007941 */ /* 0x000fea0003800000 */
.L_x_53:
        /* <DEDUP_REMOVED lines=9> */
.L_x_56:
[----:B------:R-:W-:Y:S05]  /*24e0*/  BSYNC B0 ;  /* 0x0000000000007941 */ /* 0x000fea0003800000 */
.L_x_55:
        /* <DEDUP_REMOVED lines=9> */
.L_x_58:
[----:B------:R-:W-:Y:S05]  /*2580*/  BSYNC B0 ;  /* 0x0000000000007941 */ /* 0x000fea0003800000 */
.L_x_57:
        /* <DEDUP_REMOVED lines=11> */
.L_x_60:
[----:B------:R-:W-:Y:S05]  /*2640*/  BSYNC B0 ;  /* 0x0000000000007941 */ /* 0x000fea0003800000 */
.L_x_59:
[----:B-----5:R-:W-:Y:S01]  /*2650*/  HADD2.F32 R11, -RZ, R56.H0_H0 ;  /* 0x20000038ff0b7230 */ /* 0x020fe20000004100 */
[----:B------:R-:W-:Y:S01]  /*2660*/  ISETP.GT.AND P4, PT, R15, 0x29, PT ;  /* 0x000000290f00780c */ /* 0x000fe20003f84270 */
[----:B------:R-:W-:Y:S03]  /*2670*/  BSSY B0, `(.L_x_61) ;  /* 0x0000008000007945 */ /* 0x000fe60003800000 */
[----:B------:R-:W-:-:S04]  /*2680*/  FMUL R11, R11, R14 ;  /* 0x0000000e0b0b7220 */ /* 0x000fc80000400000 */
[----:B------:R-:W-:-:S05]  /*2690*/  FFMA R11, R76, R0, R11 ;  /* 0x000000004c0b7223 */ /* 0x000fca000000000b */
[----:B------:R-:W-:-:S05]  /*26a0*/  F2FP.F16.F32.PACK_AB R11, RZ, R11 ;  /* 0x0000000bff0b723e */ /* 0x000fca00000000ff */
[----:B------:R0:W-:Y:S01]  /*26b0*/  @P0 STG.E.U16 desc[UR12][R2.64+0x50], R11 ;  /* 0x0000500b02000986 */ /* 0x0001e2000c10150c */
[----:B------:R-:W-:-:S13]  /*26c0*/  ISETP.GT.AND P0, PT, R16, RZ, P4 ;  /* 0x000000ff1000720c */ /* 0x000fda0002704270 */
[----:B0-----:R-:W-:Y:S05]  /*26d0*/  @!P0 BRA `(.L_x_62) ;  /* 0x0000000000048947 */ /* 0x001fea0003800000 */
[----:B------:R0:W5:Y:S02]  /*26e0*/  LDG.E.LTC128B.U16 R56, desc[UR12][R4.64+0x52] ;  /* 0x0000520c04387981 */ /* 0x000164000c1e1520 */
.L_x_62:
[----:B------:R-:W-:Y:S05]  /*26f0*/  BSYNC B0 ;  /* 0x0000000000007941 */ /* 0x000fea0003800000 */
.L_x_61:
        /* <DEDUP_REMOVED lines=9> */
.L_x_64:
[----:B------:R-:W-:Y:S05]  /*2790*/  BSYNC B0 ;  /* 0x0000000000007941 */ /* 0x000fea0003800000 */
.L_x_63:
        /* <DEDUP_REMOVED lines=9> */
.L_x_66:
[----:B------:R-:W-:Y:S05]  /*2830*/  BSYNC B0 ;  /* 0x0000000000007941 */ /* 0x000fea0003800000 */
.L_x_65:
        /* <DEDUP_REMOVED lines=10> */
.L_x_68:
[----:B------:R-:W-:Y:S05]  /*28e0*/  BSYNC B0 ;  /* 0x0000000000007941 */ /* 0x000fea0003800000 */
.L_x_67:
        /* <DEDUP_REMOVED lines=10> */
.L_x_70:
[----:B------:R-:W-:Y:S05]  /*2990*/  BSYNC B0 ;  /* 0x0000000000007941 */ /* 0x000fea0003800000 */
.L_x_69:
        /* <DEDUP_REMOVED lines=9> */
.L_x_72:
[----:B------:R-:W-:Y:S05]  /*2a30*/  BSYNC B0 ;  /* 0x0000000000007941 */ /* 0x000fea0003800000 */
.L_x_71:
        /* <DEDUP_REMOVED lines=9> */
.L_x_74:
[----:B------:R-:W-:Y:S05]  /*2ad0*/  BSYNC B0 ;  /* 0x0000000000007941 */ /* 0x000fea0003800000 */
.L_x_73:
        /* <DEDUP_REMOVED lines=10> */
.L_x_76:
[----:B------:R-:W-:Y:S05]  /*2b80*/  BSYNC B0 ;  /* 0x0000000000007941 */ /* 0x000fea0003800000 */
.L_x_75:
[----:B-----5:R-:W-:Y:S01]  /*2b90*/  HADD2.F32 R11, -RZ, R56.H0_H0 ;  /* 0x20000038ff0b7230 */ /* 0x020fe20000004100 */
[----:B------:R-:W-:Y:S04]  /*2ba0*/  BSSY B0, `(.L_x_77) ;  /* 0x000000d000007945 */ /* 0x000fe80003800000 */
[----:B------:R-:W-:-:S04]  /*2bb0*/  FMUL R11, R11, R14 ;  /* 0x0000000e0b0b7220 */ /* 0x000fc80000400000 */
[----:B------:R-:W-:-:S05]  /*2bc0*/  FFMA R11, R84, R0, R11 ;  /* 0x00000000540b7223 */ /* 0x000fca000000000b */
[----:B------:R-:W-:-:S05]  /*2bd0*/  F2FP.F16.F32.PACK_AB R11, RZ, R11 ;  /* 0x0000000bff0b723e */ /* 0x000fca00000000ff */
[----:B------:R1:W-:Y:S01]  /*2be0*/  @P0 STG.E.U16 desc[UR12][R2.64+0x70], R11 ;  /* 0x0000700b02000986 */ /* 0x0003e2000c10150c */
[----:B------:R-:W-:-:S05]  /*2bf0*/  IADD3 R22, P0, R57, R20, RZ ;  /* 0x0000001439167210 */ /* 0x000fca0007f1e0ff */
[----:B------:R-:W-:Y:S01]  /*2c00*/  IMAD.X R23, R17, 0x1, R21, P0 ;  /* 0x0000000111177824 */ /* 0x000fe200000e0615 */
[----:B------:R-:W-:-:S05]  /*2c10*/  IADD3 R10, P0, R57, R2, RZ ;  /* 0x00000002390a7210 */ /* 0x000fca0007f1e0ff */
[----:B-1----:R-:W-:Y:S01]  /*2c20*/  IMAD.X R11, R17, 0x1, R3, P0 ;  /* 0x00000001110b7824 */ /* 0x002fe200000e0603 */
[----:B------:R-:W-:-:S04]  /*2c30*/  ISETP.GT.AND P0, PT, R15, 0x39, PT ;  /* 0x000000390f00780c */ /* 0x000fc80003f04270 */
[----:B------:R-:W-:-:S13]  /*2c40*/  ISETP.GT.AND P5, PT, R16, RZ, P0 ;  /* 0x000000ff1000720c */ /* 0x000fda00007a4270 */
[----:B------:R-:W-:Y:S05]  /*2c50*/  @!P5 BRA `(.L_x_78) ;  /* 0x000000000004d947 */ /* 0x000fea0003800000 */
[----:B------:R1:W5:Y:S02]  /*2c60*/  LDG.E.LTC128B.U16 R56, desc[UR12][R4.64+0x72] ;  /* 0x0000720c04387981 */ /* 0x000364000c1e1520 */
.L_x_78:
[----:B------:R-:W-:Y:S05]  /*2c70*/  BSYNC B0 ;  /* 0x0000000000007941 */ /* 0x000fea0003800000 */
.L_x_77:
[----:B01-345:R-:W-:Y:S01]  /*2c80*/  HADD2.F32 R5, -RZ, R56.H0_H0 ;  /* 0x20000038ff057230 */ /* 0x03bfe20000004100 */
        /* <DEDUP_REMOVED lines=8> */
.L_x_80:
[----:B------:R-:W-:Y:S05]  /*2d10*/  BSYNC B0 ;  /* 0x0000000000007941 */ /* 0x000fea0003800000 */
.L_x_79:
[----:B-----5:R-:W-:Y:S01]  /*2d20*/  HADD2.F32 R3, -RZ, R56.H0_H0 ;  /* 0x20000038ff037230 */ /* 0x020fe20000004100 */
[----:B------:R-:W-:Y:S04]  /*2d30*/  BSSY B0, `(.L_x_81) ;  /* 0x0000008000007945 */ /* 0x000fe80003800000 */
[----:B------:R-:W-:-:S04]  /*2d40*/  FMUL R3, R3, R14 ;  /* 0x0000000e03037220 */ /* 0x000fc80000400000 */
[----:B------:R-:W-:-:S05]  /*2d50*/  FFMA R3, R86, R0, R3 ;  /* 0x0000000056037223 */ /* 0x000fca0000000003 */
[----:B------:R-:W-:-:S05]  /*2d60*/  F2FP.F16.F32.PACK_AB R3, RZ, R3 ;  /* 0x00000003ff03723e */ /* 0x000fca00000000ff */
[----:B------:R1:W-:Y:S01]  /*2d70*/  @P5 STG.E.U16 desc[UR12][R20.64+0x70], R3 ;  /* 0x0000700314005986 */ /* 0x0003e2000c10150c */
[----:B------:R-:W-:-:S13]  /*2d80*/  ISETP.GT.AND P5, PT, R16, 0x8, P0 ;  /* 0x000000081000780c */ /* 0x000fda00007a4270 */
[----:B-1----:R-:W-:Y:S05]  /*2d90*/  @!P5 BRA `(.L_x_82) ;  /* 0x000000000004d947 */ /* 0x002fea0003800000 */
[----:B------:R1:W5:Y:S02]  /*2da0*/  LDG.E.LTC128B.U16 R56, desc[UR12][R12.64+0x72] ;  /* 0x0000720c0c387981 */ /* 0x000364000c1e1520 */
.L_x_82:
[----:B------:R-:W-:Y:S05]  /*2db0*/  BSYNC B0 ;  /* 0x0000000000007941 */ /* 0x000fea0003800000 */
.L_x_81:
[----:B-----5:R-:W-:-:S05]  /*2dc0*/  HADD2.F32 R3, -RZ, R56.H0_H0 ;  /* 0x20000038ff037230 */ /* 0x020fca0000004100 */
[----:B------:R-:W-:-:S04]  /*2dd0*/  FMUL R2, R3, R14 ;  /* 0x0000000e03027220 */ /* 0x000fc80000400000 */
[----:B------:R-:W-:-:S05]  /*2de0*/  FFMA R2, R87, R0, R2 ;  /* 0x0000000057027223 */ /* 0x000fca0000000002 */
[----:B------:R-:W-:-:S05]  /*2df0*/  F2FP.F16.F32.PACK_AB R2, RZ, R2 ;  /* 0x00000002ff02723e */ /* 0x000fca00000000ff */
[----:B------:R3:W-:Y:S01]  /*2e00*/  @P5 STG.E.U16 desc[UR12][R20.64+0x72], R2 ;  /* 0x0000720214005986 */ /* 0x0007e2000c10150c */
[----:B------:R-:W-:-:S04]  /*2e10*/  ISETP.GT.AND P5, PT, R15, RZ, PT ;  /* 0x000000ff0f00720c */ /* 0x000fc80003fa4270 */
[----:B------:R-:W-:-:S13]  /*2e20*/  ISETP.GT.AND P5, PT, R16, 0x40, P5 ;  /* 0x000000401000780c */ /* 0x000fda0002fa4270 */
[----:B------:R-:W4:Y:S01]  /*2e30*/  @P5 LDG.E.LTC128B.U16 R56, desc[UR12][R6.64] ;  /* 0x0000000c06385981 */ /* 0x000f22000c1e1520 */
[----:B------:R-:W-:Y:S01]  /*2e40*/  BSSY B0, `(.L_x_83) ;  /* 0x000000a000007945 */ /* 0x000fe20003800000 */
[----:B----4-:R-:W-:-:S05]  /*2e50*/  HADD2.F32 R3, -RZ, R56.H0_H0 ;  /* 0x20000038ff037230 */ /* 0x010fca0000004100 */
[----:B------:R-:W-:-:S04]  /*2e60*/  FMUL R3, R3, R14 ;  /* 0x0000000e03037220 */ /* 0x000fc80000400000 */
[----:B------:R-:W-:-:S05]  /*2e70*/  FFMA R3, R24, R0, R3 ;  /* 0x0000000018037223 */ /* 0x000fca0000000003 */
[----:B------:R-:W-:-:S05]  /*2e80*/  F2FP.F16.F32.PACK_AB R3, RZ, R3 ;  /* 0x00000003ff03723e */ /* 0x000fca00000000ff */
[----:B------:R3:W-:Y:S01]  /*2e90*/  @P5 STG.E.U16 desc[UR12][R10.64], R3 ;  /* 0x000000030a005986 */ /* 0x0007e2000c10150c */
[----:B------:R-:W-:-:S04]  /*2ea0*/  ISETP.GT.AND P5, PT, R15, 0x1, PT ;  /* 0x000000010f00780c */ /* 0x000fc80003fa4270 */
[----:B------:R-:W-:-:S13]  /*2eb0*/  ISETP.GT.AND P5, PT, R16, 0x40, P5 ;  /* 0x000000401000780c */ /* 0x000fda0002fa4270 */
[----:B---3--:R-:W-:Y:S05]  /*2ec0*/  @!P5 BRA `(.L_x_84) ;  /* 0x000000000004d947 */ /* 0x008fea0003800000 */
[----:B------:R3:W5:Y:S02]  /*2ed0*/  LDG.E.LTC128B.U16 R56, desc[UR12][R6.64+0x2] ;  /* 0x0000020c06387981 */ /* 0x000764000c1e1520 */
.L_x_84:
[----:B------:R-:W-:Y:S05]  /*2ee0*/  BSYNC B0 ;  /* 0x0000000000007941 */ /* 0x000fea0003800000 */
.L_x_83:
[----:B-----5:R-:W-:Y:S01]  /*2ef0*/  HADD2.F32 R3, -RZ, R56.H0_H0 ;  /* 0x20000038ff037230 */ /* 0x020fe20000004100 */
[----:B------:R-:W-:Y:S04]  /*2f00*/  BSSY B0, `(.L_x_85) ;  /* 0x000000c000007945 */ /* 0x000fe80003800000 */
[----:B------:R-:W-:Y:S01]  /*2f10*/  FMUL R2, R3, R14 ;  /* 0x0000000e03027220 */ /* 0x000fe20000400000 */
[----:B------:R-:W-:-:S03]  /*2f20*/  @P5 IMAD.MOV.U32 R3, RZ, RZ, R11 ;  /* 0x000000ffff035224 */ /* 0x000fc600078e000b */
[----:B------:R-:W-:-:S05]  /*2f30*/  FFMA R2, R25, R0, R2 ;  /* 0x0000000019027223 */ /* 0x000fca0000000002 */
[----:B------:R-:W-:-:S04]  /*2f40*/  F2FP.F16.F32.PACK_AB R2, RZ, R2 ;  /* 0x00000002ff02723e */ /* 0x000fc800000000ff */
[----:B------:R-:W-:Y:S01]  /*2f50*/  PRMT R4, R2, 0x7610, R4 ;  /* 0x0000761002047816 */ /* 0x000fe20000000004 */
[----:B------:R-:W-:-:S05]  /*2f60*/  @P5 IMAD.MOV.U32 R2, RZ, RZ, R10 ;  /* 0x000000ffff025224 */ /* 0x000fca00078e000a */
[----:B------:R4:W-:Y:S01]  /*2f70*/  @P5 STG.E.U16 desc[UR12][R2.64+0x2], R4 ;  /* 0x0000020402005986 */ /* 0x0009e2000c10150c */
[----:B------:R-:W-:-:S04]  /*2f80*/  ISETP.GT.AND P5, PT, R15, RZ, PT ;  /* 0x000000ff0f00720c */ /* 0x000fc80003fa4270 */
[----:B------:R-:W-:-:S13]  /*2f90*/  ISETP.GT.AND P5, PT, R16, 0x48, P5 ;  /* 0x000000481000780c */ /* 0x000fda0002fa4270 */
[----:B----4-:R-:W-:Y:S05]  /*2fa0*/  @!P5 BRA `(.L_x_86) ;  /* 0x000000000004d947 */ /* 0x010fea0003800000 */
[----:B------:R4:W5:Y:S02]  /*2fb0*/  LDG.E.LTC128B.U16 R56, desc[UR12][R8.64] ;  /* 0x0000000c08387981 */ /* 0x000964000c1e1520 */
.L_x_86:
[----:B------:R-:W-:Y:S05]  /*2fc0*/  BSYNC B0 ;  /* 0x0000000000007941 */ /* 0x000fea0003800000 */
.L_x_85:
[----:B-----5:R-:W-:Y:S01]  /*2fd0*/  HADD2.F32 R3, -RZ, R56.H0_H0 ;  /* 0x20000038ff037230 */ /* 0x020fe20000004100 */
[----:B------:R-:W-:Y:S04]  /*2fe0*/  BSSY B0, `(.L_x_87) ;  /* 0x0000009000007945 */ /* 0x000fe80003800000 */
[----:B------:R-:W-:-:S04]  /*2ff0*/  FMUL R3, R3, R14 ;  /* 0x0000000e03037220 */ /* 0x000fc80000400000 */
[----:B------:R-:W-:-:S05]  /*3000*/  FFMA R3, R26, R0, R3 ;  /* 0x000000001a037223 */ /* 0x000fca0000000003 */
[----:B------:R-:W-:-:S05]  /*3010*/  F2FP.F16.F32.PACK_AB R3, RZ, R3 ;  /* 0x00000003ff03723e */ /* 0x000fca00000000ff */
[----:B------:R0:W-:Y:S01]  /*3020*/  @P5 STG.E.U16 desc[UR12][R22.64], R3 ;  /* 0x0000000316005986 */ /* 0x0001e2000c10150c */
[----:B------:R-:W-:-:S04]  /*3030*/  ISETP.GT.AND P5, PT, R15, 0x1, PT ;  /* 0x000000010f00780c */ /* 0x000fc80003fa4270 */
[----:B------:R-:W-:-:S13]  /*3040*/  ISETP.GT.AND P5, PT, R16, 0x48, P5 ;  /* 0x000000481000780c */ /* 0x000fda0002fa4270 */
[----:B0-----:R-:W-:Y:S05]  /*3050*/  @!P5 BRA `(.L_x_88) ;  /* 0x000000000004d947 */ /* 0x001fea0003800000 */
[----:B------:R0:W5:Y:S02]  /*3060*/  LDG.E.LTC128B.U16 R56, desc[UR12][R8.64+0x2] ;  /* 0x0000020c08387981 */ /* 0x000164000c1e1520 */
.L_x_88:
[----:B------:R-:W-:Y:S05]  /*3070*/  BSYNC B0 ;  /* 0x0000000000007941 */ /* 0x000fea0003800000 */
.L_x_87:
        /* <DEDUP_REMOVED lines=10> */
.L_x_90:
[----:B------:R-:W-:Y:S05]  /*3120*/  BSYNC B0 ;  /* 0x0000000000007941 */ /* 0x000fea0003800000 */
.L_x_89:
[----:B-----5:R-:W-:Y:S01]  /*3130*/  HADD2.F32 R3, -RZ, R56.H0_H0 ;  /* 0x20000038ff037230 */ /* 0x020fe20000004100 */
[----:B------:R-:W-:Y:S01]  /*3140*/  BSSY B0, `(.L_x_91) ;  /* 0x000000c000007945 */ /* 0x000fe20003800000 */
[----:B------:R-:W-:-:S03]  /*3150*/  @P5 IMAD.MOV.U32 R2, RZ, RZ, R10 ;  /* 0x000000ffff025224 */ /* 0x000fc600078e000a */
[----:B------:R-:W-:-:S04]  /*3160*/  FMUL R3, R3, R14 ;  /* 0x0000000e03037220 */ /* 0x000fc80000400000 */
[----:B------:R-:W-:-:S05]  /*3170*/  FFMA R3, R28, R0, R3 ;  /* 0x000000001c037223 */ /* 0x000fca0000000003 */
[----:B------:R-:W-:-:S04]  /*3180*/  F2FP.F16.F32.PACK_AB R3, RZ, R3 ;  /* 0x00000003ff03723e */ /* 0x000fc800000000ff */
[----:B------:R-:W-:Y:S01]  /*3190*/  PRMT R4, R3, 0x7610, R4 ;  /* 0x0000761003047816 */ /* 0x000fe20000000004 */
[----:B------:R-:W-:-:S05]  /*31a0*/  @P5 IMAD.MOV.U32 R3, RZ, RZ, R11 ;  /* 0x000000ffff035224 */ /* 0x000fca00078e000b */
[----:B------:R0:W-:Y:S01]  /*31b0*/  @P5 STG.E.U16 desc[UR12][R2.64+0x10], R4 ;  /* 0x0000100402005986 */ /* 0x0001e2000c10150c */
[----:B------:R-:W-:-:S04]  /*31c0*/  ISETP.GT.AND P5, PT, R15, 0x9, PT ;  /* 0x000000090f00780c */ /* 0x000fc80003fa4270 */
[----:B------:R-:W-:-:S13]  /*31d0*/  ISETP.GT.AND P5, PT, R16, 0x40, P5 ;  /* 0x000000401000780c */ /* 0x000fda0002fa4270 */
[----:B0-----:R-:W-:Y:S05]  /*31e0*/  @!P5 BRA `(.L_x_92) ;  /* 0x000000000004d947 */ /* 0x001fea0003800000 */
[----:B------:R0:W5:Y:S02]  /*31f0*/  LDG.E.LTC128B.U16 R56, desc[UR12][R6.64+0x12] ;  /* 0x0000120c06387981 */ /* 0x000164000c1e1520 */
.L_x_92:
[----:B------:R-:W-:Y:S05]  /*3200*/  BSYNC B0 ;  /* 0x0000000000007941 */ /* 0x000fea0003800000 */
.L_x_91:
        /* <DEDUP_REMOVED lines=13> */
.L_x_94:
[----:B------:R-:W-:Y:S05]  /*32e0*/  BSYNC B0 ;  /* 0x0000000000007941 */ /* 0x000fea0003800000 */
.L_x_93:
        /* <DEDUP_REMOVED lines=10> */
.L_x_96:
[----:B------:R-:W-:Y:S05]  /*3390*/  BSYNC B0 ;  /* 0x0000000000007941 */ /* 0x000fea0003800000 */
.L_x_95:
        /* <DEDUP_REMOVED lines=13> */
.L_x_98:
[----:B------:R-:W-:Y:S05]  /*3470*/  BSYNC B0 ;  /* 0x0000000000007941 */ /* 0x000fea0003800000 */
.L_x_97:
        /* <DEDUP_REMOVED lines=13> */
.L_x_100:
[----:B------:R-:W-:Y:S05]  /*3550*/  BSYNC B0 ;  /* 0x0000000000007941 */ /* 0x000fea0003800000 */
.L_x_99:
        /* <DEDUP_REMOVED lines=13> */
.L_x_102:
[----:B------:R-:W-:Y:S05]  /*3630*/  BSYNC B0 ;  /* 0x0000000000007941 */ /* 0x000fea0003800000 */
.L_x_101:
        /* <DEDUP_REMOVED lines=13> */
.L_x_104:
[----:B------:R-:W-:Y:S05]  /*3710*/  BSYNC B0 ;  /* 0x0000000000007941 */ /* 0x000fea0003800000 */
.L_x_103:
        /* <DEDUP_REMOVED lines=13> */
.L_x_106:
[----:B------:R-:W-:Y:S05]  /*37f0*/  BSYNC B0 ;  /* 0x0000000000007941 */ /* 0x000fea0003800000 */
.L_x_105:
        /* <DEDUP_REMOVED lines=13> */
.L_x_108:
[----:B------:R-:W-:Y:S05]  /*38d0*/  BSYNC B0 ;  /* 0x0000000000007941 */ /* 0x000fea0003800000 */
.L_x_107:
        /* <DEDUP_REMOVED lines=13> */
.L_x_110:
[----:B------:R-:W-:Y:S05]  /*39b0*/  BSYNC B0 ;  /* 0x0000000000007941 */ /* 0x000fea0003800000 */
.L_x_109:
        /* <DEDUP_REMOVED lines=13> */
.L_x_112:
[----:B------:R-:W-:Y:S05]  /*3a90*/  BSYNC B0 ;  /* 0x0000000000007941 */ /* 0x000fea0003800000 */
.L_x_111:
        /* <DEDUP_REMOVED lines=13> */
.L_x_114:
[----:B------:R-:W-:Y:S05]  /*3b70*/  BSYNC B0 ;  /* 0x0000000000007941 */ /* 0x000fea0003800000 */
.L_x_113:
        /* <DEDUP_REMOVED lines=13> */
.L_x_116:
[----:B------:R-:W-:Y:S05]  /*3c50*/  BSYNC B0 ;  /* 0x0000000000007941 */ /* 0x000fea0003800000 */
.L_x_115:
        /* <DEDUP_REMOVED lines=13> */
.L_x_118:
[----:B------:R-:W-:Y:S05]  /*3d30*/  BSYNC B0 ;  /* 0x0000000000007941 */ /* 0x000fea0003800000 */
.L_x_117:
        /* <DEDUP_REMOVED lines=13> */
.L_x_120:
[----:B------:R-:W-:Y:S05]  /*3e10*/  BSYNC B0 ;  /* 0x0000000000007941 */ /* 0x000fea0003800000 */
.L_x_119:
        /* <DEDUP_REMOVED lines=9> */
[----:B------:R-:W-:-:S13]  /*3eb0*/  ISETP.GT.AND P5, PT, R16, 0x40, P6 ;  /* 0x000000401000780c */ /* 0x000fda00037a4270 */
[----:B0-----:R-:W-:Y:S05]  /*3ec0*/  @!P5 BRA `(.L_x_122) ;  /* 0x000000000004d947 */ /* 0x001fea0003800000 */
[----:B------:R0:W5:Y:S02]  /*3ed0*/  LDG.E.LTC128B.U16 R56, desc[UR12][R6.64+0x50] ;  /* 0x0000500c06387981 */ /* 0x000164000c1e1520 */
.L_x_122:
[----:B------:R-:W-:Y:S05]  /*3ee0*/  BSYNC B0 ;  /* 0x0000000000007941 */ /* 0x000fea0003800000 */
.L_x_121:
        /* <DEDUP_REMOVED lines=12> */
.L_x_124:
[----:B------:R-:W-:Y:S05]  /*3fb0*/  BSYNC B0 ;  /* 0x0000000000007941 */ /* 0x000fea0003800000 */
.L_x_123:
[----:B-----5:R-:W-:Y:S01]  /*3fc0*/  HADD2.F32 R3, -RZ, R56.H0_H0 ;  /* 0x20000038ff037230 */ /* 0x020fe20000004100 */
[----:B------:R-:W-:Y:S01]  /*3fd0*/  ISETP.GT.AND P6, PT, R16, 0x48, P6 ;  /* 0x000000481000780c */ /* 0x000fe200037c4270 */
[----:B------:R-:W-:Y:S03]  /*3fe0*/  BSSY B0, `(.L_x_125) ;  /* 0x000000a000007945 */ /* 0x000fe60003800000 */
[----:B------:R-:W-:Y:S01]  /*3ff0*/  FMUL R2, R3, R14 ;  /* 0x0000000e03027220 */ /* 0x000fe20000400000 */
[----:B------:R-:W-:-:S03]  /*4000*/  @P5 IMAD.MOV.U32 R3, RZ, RZ, R11 ;  /* 0x000000ffff035224 */ /* 0x000fc600078e000b */
[----:B------:R-:W-:-:S05]  /*4010*/  FFMA R2, R45, R0, R2 ;  /* 0x000000002d027223 */ /* 0x000fca0000000002 */
[----:B------:R-:W-:-:S04]  /*4020*/  F2FP.F16.F32.PACK_AB R2, RZ, R2 ;  /* 0x00000002ff02723e */ /* 0x000fc800000000ff */
[----:B------:R-:W-:Y:S01]  /*4030*/  PRMT R4, R2, 0x7610, R4 ;  /* 0x0000761002047816 */ /* 0x000fe20000000004 */
[----:B------:R-:W-:-:S05]  /*4040*/  @P5 IMAD.MOV.U32 R2, RZ, RZ, R10 ;  /* 0x000000ffff025224 */ /* 0x000fca00078e000a */
[----:B------:R0:W-:Y:S01]  /*4050*/  @P5 STG.E.U16 desc[UR12][R2.64+0x52], R4 ;  /* 0x0000520402005986 */ /* 0x0001e2000c10150c */
[----:B------:R-:W-:Y:S05]  /*4060*/  @!P6 BRA `(.L_x_126) ;  /* 0x000000000004e947 */ /* 0x000fea0003800000 */
[----:B------:R0:W5:Y:S02]  /*4070*/  LDG.E.LTC128B.U16 R56, desc[UR12][R8.64+0x50] ;  /* 0x0000500c08387981 */ /* 0x000164000c1e1520 */
.L_x_126:
[----:B------:R-:W-:Y:S05]  /*4080*/  BSYNC B0 ;  /* 0x0000000000007941 */ /* 0x000fea0003800000 */
.L_x_125:
[----:B0----5:R-:W-:Y:S01]  /*4090*/  HADD2.F32 R3, -RZ, R56.H0_H0 ;  /* 0x20000038ff037230 */ /* 0x021fe20000004100 */
[----:B------:R-:W-:Y:S01]  /*40a0*/  ISETP.GT.AND P4, PT, R16, 0x48, P4 ;  /* 0x000000481000780c */ /* 0x000fe20002784270 */
[----:B------:R-:W-:Y:S01]  /*40b0*/  @P6 IMAD.MOV.U32 R2, RZ, RZ, R18 ;  /* 0x000000ffff026224 */ /* 0x000fe200078e0012 */
[----:B------:R-:W-:Y:S02]  /*40c0*/  BSSY B0, `(.L_x_127) ;  /* 0x0000009000007945 */ /* 0x000fe40003800000 */
[----:B------:R-:W-:-:S04]  /*40d0*/  FMUL R3, R3, R14 ;  /* 0x0000000e03037220 */ /* 0x000fc80000400000 */
[----:B------:R-:W-:-:S05]  /*40e0*/  FFMA R3, R46, R0, R3 ;  /* 0x000000002e037223 */ /* 0x000fca0000000003 */
[----:B------:R-:W-:-:S04]  /*40f0*/  F2FP.F16.F32.PACK_AB R3, RZ, R3 ;  /* 0x00000003ff03723e */ /* 0x000fc800000000ff */
[----:B------:R-:W-:Y:S01]  /*4100*/  PRMT R4, R3, 0x7610, R4 ;  /* 0x0000761003047816 */ /* 0x000fe20000000004 */
[----:B------:R-:W-:-:S05]  /*4110*/  @P6 IMAD.MOV.U32 R3, RZ, RZ, R19 ;  /* 0x000000ffff036224 */ /* 0x000fca00078e0013 */
[----:B------:R0:W-:Y:S01]  /*4120*/  @P6 STG.E.U16 desc[UR12][R2.64+0x50], R4 ;  /* 0x0000500402006986 */ /* 0x0001e2000c10150c */
[----:B------:R-:W-:Y:S05]  /*4130*/  @!P4 BRA `(.L_x_128) ;  /* 0x000000000004c947 */ /* 0x000fea0003800000 */
[----:B------:R0:W5:Y:S02]  /*4140*/  LDG.E.LTC128B.U16 R56, desc[UR12][R8.64+0x52] ;  /* 0x0000520c08387981 */ /* 0x000164000c1e1520 */
.L_x_128:
[----:B------:R-:W-:Y:S05]  /*4150*/  BSYNC B0 ;  /* 0x0000000000007941 */ /* 0x000fea0003800000 */
.L_x_127:
[----:B0----5:R-:W-:Y:S01]  /*4160*/  HADD2.F32 R3, -RZ, R56.H0_H0 ;  /* 0x20000038ff037230 */ /* 0x021fe20000004100 */
        /* <DEDUP_REMOVED lines=11> */
.L_x_130:
[----:B------:R-:W-:Y:S05]  /*4220*/  BSYNC B0 ;  /* 0x0000000000007941 */ /* 0x000fea0003800000 */
.L_x_129:
        /* <DEDUP_REMOVED lines=12> */
.L_x_132:
[----:B------:R-:W-:Y:S05]  /*42f0*/  BSYNC B0 ;  /* 0x0000000000007941 */ /* 0x000fea0003800000 */
.L_x_131:
        /* <DEDUP_REMOVED lines=12> */
.L_x_134:
[----:B------:R-:W-:Y:S05]  /*43c0*/  BSYNC B0 ;  /* 0x0000000000007941 */ /* 0x000fea0003800000 */
.L_x_133:
        /* <DEDUP_REMOVED lines=12> */
.L_x_136:
[----:B------:R-:W-:Y:S05]  /*4490*/  BSYNC B0 ;  /* 0x0000000000007941 */ /* 0x000fea0003800000 */
.L_x_135:
        /* <DEDUP_REMOVED lines=12> */
.L_x_138:
[----:B------:R-:W-:Y:S05]  /*4560*/  BSYNC B0 ;  /* 0x0000000000007941 */ /* 0x000fea0003800000 */
.L_x_137:
        /* <DEDUP_REMOVED lines=12> */
.L_x_140:
[----:B------:R-:W-:Y:S05]  /*4630*/  BSYNC B0 ;  /* 0x0000000000007941 */ /* 0x000fea0003800000 */
.L_x_139:
        /* <DEDUP_REMOVED lines=9> */
.L_x_142:
[----:B------:R-:W-:Y:S05]  /*46d0*/  BSYNC B0 ;  /* 0x0000000000007941 */ /* 0x000fea0003800000 */
.L_x_141:
[----:B-----5:R-:W-:Y:S01]  /*46e0*/  HADD2.F32 R3, -RZ, R56.H0_H0 ;  /* 0x20000038ff037230 */ /* 0x020fe20000004100 */
[----:B------:R-:W-:Y:S01]  /*46f0*/  ISETP.GT.AND P0, PT, R16, 0x48, P0 ;  /* 0x000000481000780c */ /* 0x000fe20000704270 */
[----:B0-----:R-:W-:Y:S01]  /*4700*/  @P1 IMAD.MOV.U32 R2, RZ, RZ, R18 ;  /* 0x000000ffff021224 */ /* 0x001fe200078e0012 */
        /* <DEDUP_REMOVED lines=9> */
.L_x_144:
[----:B------:R-:W-:Y:S05]  /*47a0*/  BSYNC B0 ;  /* 0x0000000000007941 */ /* 0x000fea0003800000 */
.L_x_143:
[----:B0----5:R-:W-:-:S05]  /*47b0*/  HADD2.F32 R3, -RZ, R56.H0_H0 ;  /* 0x20000038ff037230 */ /* 0x021fca0000004100 */
[----:B------:R-:W-:-:S04]  /*47c0*/  FMUL R14, R3, R14 ;  /* 0x0000000e030e7220 */ /* 0x000fc80000400000 */
[----:B------:R-:W-:Y:S01]  /*47d0*/  FFMA R14, R55, R0, R14 ;  /* 0x00000000370e7223 */ /* 0x000fe2000000000e */
[----:B------:R-:W-:Y:S06]  /*47e0*/  @!P0 EXIT ;  /* 0x000000000000894d */ /* 0x000fec0003800000 */
[----:B------:R-:W-:-:S05]  /*47f0*/  F2FP.F16.F32.PACK_AB R14, RZ, R14 ;  /* 0x0000000eff0e723e */ /* 0x000fca00000000ff */
[----:B------:R-:W-:Y:S01]  /*4800*/  STG.E.U16 desc[UR12][R18.64+0x72], R14 ;  /* 0x0000720e12007986 */ /* 0x000fe2000c10150c */
[----:B------:R-:W-:Y:S05]  /*4810*/  EXIT ;  /* 0x000000000000794d */ /* 0x000fea0003800000 */
.L_x_22:
[----:B------:R-:W-:Y:S01]  /*4820*/  ULDC.64 UR4, c[0x0][0x5c8] ;  /* 0x0001720000047ab9 */ /* 0x000fe20000000a00 */
[-C--:B------:R-:W-:Y:S01]  /*4830*/  FMUL R56, R56, R0.reuse ;  /* 0x0000000038387220 */ /* 0x080fe20000400000 */
[----:B------:R-:W-:Y:S01]  /*4840*/  LEA R2, P1, R10, UR4, 0x1 ;  /* 0x000000040a027c11 */ /* 0x000fe2000f8208ff */
[----:B------:R-:W-:Y:S01]  /*4850*/  IMAD.SHL.U32 R7, R20, 0x2, RZ ;  /* 0x0000000214077824 */ /* 0x000fe200078e00ff */
[----:B------:R-:W-:Y:S01]  /*4860*/  ISETP.GT.AND P6, PT, R15, 0x1, PT ;  /* 0x000000010f00780c */ /* 0x000fe20003fc4270 */
[----:B------:R-:W-:Y:S01]  /*4870*/  FMUL R57, R57, R0 ;  /* 0x0000000039397220 */ /* 0x000fe20000400000 */
[----:B------:R-:W-:Y:S01]  /*4880*/  F2FP.F16.F32.PACK_AB R56, RZ, R56 ;  /* 0x00000038ff38723e */ /* 0x000fe200000000ff */
[-C--:B------:R-:W-:Y:S01]  /*4890*/  FMUL R58, R58, R0.reuse ;  /* 0x000000003a3a7220 */ /* 0x080fe20000400000 */
[----:B------:R-:W-:Y:S01]  /*48a0*/  LEA.HI.X R3, R10, UR5, R13, 0x1, P1 ;  /* 0x000000050a037c11 */ /* 0x000fe200088f0c0d */
[-C--:B------:R-:W-:Y:S01]  /*48b0*/  FMUL R59, R59, R0.reuse ;  /* 0x000000003b3b7220 */ /* 0x080fe20000400000 */
[----:B------:R-:W-:Y:S01]  /*48c0*/  ISETP.GT.AND P2, PT, R15, RZ, PT ;  /* 0x000000ff0f00720c */ /* 0x000fe20003f44270 */
[-C--:B------:R-:W-:Y:S01]  /*48d0*/  FMUL R60, R60, R0.reuse ;  /* 0x000000003c3c7220 */ /* 0x080fe20000400000 */
[C---:B------:R-:W-:Y:S01]  /*48e0*/  ISETP.GT.AND P1, PT, R16.reuse, RZ, P6 ;  /* 0x000000ff1000720c */ /* 0x040fe20003724270 */
[----:B------:R-:W-:Y:S01]  /*48f0*/  @P0 STG.E.U16 desc[UR12][R2.64], R56 ;  /* 0x0000003802000986 */ /* 0x000fe2000c10150c */
[----:B------:R-:W-:Y:S01]  /*4900*/  ISETP.GT.AND P0, PT, R16, 0x8, P2 ;  /* 0x000000081000780c */ /* 0x000fe20001704270 */
[-C--:B------:R-:W-:Y:S01]  /*4910*/  FMUL R61, R61, R0.reuse ;  /* 0x000000003d3d7220 */ /* 0x080fe20000400000 */
[----:B------:R-:W-:Y:S01]  /*4920*/  SHF.L.U64.HI R19, R20, 0x1, R19 ;  /* 0x0000000114137819 */ /* 0x000fe20000010213 */
[----:B------:R-:W-:Y:S01]  /*4930*/  FMUL R62, R62, R0 ;  /* 0x000000003e3e7220 */ /* 0x000fe20000400000 */
[----:B------:R-:W-:Y:S01]  /*4940*/  IADD3 R4, P3, R7, R2, RZ ;  /* 0x0000000207047210 */ /* 0x000fe20007f7e0ff */
[-C--:B------:R-:W-:Y:S01]  /*4950*/  FMUL R63, R63, R0.reuse ;  /* 0x000000003f3f7220 */ /* 0x080fe20000400000 */
[----:B------:R-:W-:Y:S01]  /*4960*/  F2FP.F16.F32.PACK_AB R57, RZ, R57 ;  /* 0x00000039ff39723e */ /* 0x000fe200000000ff */
[----:B------:R-:W-:Y:S01]  /*4970*/  FMUL R64, R64, R0 ;  /* 0x0000000040407220 */ /* 0x000fe20000400000 */
[----:B------:R-:W-:Y:S01]  /*4980*/  F2FP.F16.F32.PACK_AB R58, RZ, R58 ;  /* 0x0000003aff3a723e */ /* 0x000fe200000000ff */
[----:B------:R-:W-:Y:S01]  /*4990*/  IMAD.X R5, R19, 0x1, R3, P3 ;  /* 0x0000000113057824 */ /* 0x000fe200018e0603 */
[C---:B------:R-:W-:Y:S01]  /*49a0*/  ISETP.GT.AND P5, PT, R15.reuse, 0x8, PT ;  /* 0x000000080f00780c */ /* 0x040fe20003fa4270 */
[----:B------:R-:W-:Y:S01]  /*49b0*/  @P1 STG.E.U16 desc[UR12][R2.64+0x2], R57 ;  /* 0x0000023902001986 */ /* 0x000fe2000c10150c */
[----:B------:R-:W-:Y:S01]  /*49c0*/  ISETP.GT.AND P4, PT, R15, 0x9, PT ;  /* 0x000000090f00780c */ /* 0x000fe20003f84270 */
[-C--:B------:R-:W-:Y:S01]  /*49d0*/  FMUL R65, R65, R0.reuse ;  /* 0x0000000041417220 */ /* 0x080fe20000400000 */
[C---:B------:R-:W-:Y:S01]  /*49e0*/  ISETP.GT.AND P2, PT, R16.reuse, 0x8, P6 ;  /* 0x000000081000780c */ /* 0x040fe20003744270 */
[----:B------:R-:W-:Y:S01]  /*49f0*/  @P0 STG.E.U16 desc[UR12][R4.64], R58 ;  /* 0x0000003a04000986 */ /* 0x000fe2000c10150c */
[----:B------:R-:W-:Y:S01]  /*4a00*/  ISETP.GT.AND P0, PT, R16, RZ, P5 ;  /* 0x000000ff1000720c */ /* 0x000fe20002f04270 */
[-C--:B------:R-:W-:Y:S01]  /*4a10*/  FMUL R66, R66, R0.reuse ;  /* 0x0000000042427220 */ /* 0x080fe20000400000 */
[----:B------:R-:W-:Y:S01]  /*4a20*/  ISETP.GT.AND P1, PT, R16, RZ, P4 ;  /* 0x000000ff1000720c */ /* 0x000fe20002724270 */
[-C--:B------:R-:W-:Y:S01]  /*4a30*/  FMUL R67, R67, R0.reuse ;  /* 0x0000000043437220 */ /* 0x080fe20000400000 */
[----:B------:R-:W-:Y:S01]  /*4a40*/  F2FP.F16.F32.PACK_AB R59, RZ, R59 ;  /* 0x0000003bff3b723e */ /* 0x000fe200000000ff */
[----:B------:R-:W-:Y:S01]  /*4a50*/  FMUL R68, R68, R0 ;  /* 0x0000000044447220 */ /* 0x000fe20000400000 */
[----:B------:R-:W-:Y:S01]  /*4a60*/  F2FP.F16.F32.PACK_AB R60, RZ, R60 ;  /* 0x0000003cff3c723e */ /* 0x000fe200000000ff */
[-C--:B------:R-:W-:Y:S01]  /*4a70*/  FMUL R69, R69, R0.reuse ;  /* 0x0000000045457220 */ /* 0x080fe20000400000 */
[----:B------:R-:W-:Y:S01]  /*4a80*/  F2FP.F16.F32.PACK_AB R61, RZ, R61 ;  /* 0x0000003dff3d723e */ /* 0x000fe200000000ff */
[-C--:B------:R-:W-:Y:S01]  /*4a90*/  FMUL R70, R70, R0.reuse ;  /* 0x0000000046467220 */ /* 0x080fe20000400000 */
[C---:B------:R-:W-:Y:S01]  /*4aa0*/  SHF.L.U64.HI R9, R17.reuse, 0x1, R18 ;  /* 0x0000000111097819 */ /* 0x040fe20000010212 */
[----:B------:R-:W-:Y:S01]  /*4ab0*/  IMAD.SHL.U32 R17, R17, 0x2, RZ ;  /* 0x0000000211117824 */ /* 0x000fe200078e00ff */
[----:B------:R-:W-:Y:S01]  /*4ac0*/  @P2 STG.E.U16 desc[UR12][R4.64+0x2], R59 ;  /* 0x0000023b04002986 */ /* 0x000fe2000c10150c */
[----:B------:R-:W-:Y:S01]  /*4ad0*/  ISETP.GT.AND P2, PT, R16, 0x8, P5 ;  /* 0x000000081000780c */ /* 0x000fe20002f44270 */
[----:B------:R-:W-:Y:S01]  /*4ae0*/  FMUL R71, R71, R0 ;  /* 0x0000000047477220 */ /* 0x000fe20000400000 */
[----:B------:R-:W-:Y:S01]  /*4af0*/  ISETP.GT.AND P3, PT, R15, 0x10, PT ;  /* 0x000000100f00780c */ /* 0x000fe20003f64270 */
[----:B------:R-:W-:Y:S01]  /*4b00*/  @P0 STG.E.U16 desc[UR12][R2.64+0x10], R60 ;  /* 0x0000103c02000986 */ /* 0x000fe2000c10150c */
[----:B------:R-:W-:Y:S01]  /*4b10*/  F2FP.F16.F32.PACK_AB R62, RZ, R62 ;  /* 0x0000003eff3e723e */ /* 0x000fe200000000ff */
[----:B------:R-:W-:Y:S01]  /*4b20*/  FMUL R72, R72, R0 ;  /* 0x0000000048487220 */ /* 0x000fe20000400000 */
[----:B------:R-:W-:Y:S01]  /*4b30*/  F2FP.F16.F32.PACK_AB R63, RZ, R63 ;  /* 0x0000003fff3f723e */ /* 0x000fe200000000ff */
[----:B------:R-:W-:Y:S01]  /*4b40*/  @P1 STG.E.U16 desc[UR12][R2.64+0x12], R61 ;  /* 0x0000123d02001986 */ /* 0x000fe2000c10150c */
[----:B------:R-:W-:Y:S01]  /*4b50*/  IADD3 R6, P0, P1, R17, R2, R7 ;  /* 0x0000000211067210 */ /* 0x000fe2000791e007 */
[----:B------:R-:W-:Y:S01]  /*4b60*/  FMUL R73, R73, R0 ;  /* 0x0000000049497220 */ /* 0x000fe20000400000 */
[----:B------:R-:W-:Y:S01]  /*4b70*/  F2FP.F16.F32.PACK_AB R64, RZ, R64 ;  /* 0x00000040ff40723e */ /* 0x000fe200000000ff */
[-C--:B------:R-:W-:Y:S01]  /*4b80*/  FMUL R74, R74, R0.reuse ;  /* 0x000000004a4a7220 */ /* 0x080fe20000400000 */
[----:B------:R-:W-:Y:S01]  /*4b90*/  IADD3.X R7, R9, R3, R19, P0, P1 ;  /* 0x0000000309077210 */ /* 0x000fe200007e2413 */
[----:B------:R-:W-:Y:S01]  /*4ba0*/  @P2 STG.E.U16 desc[UR12][R4.64+0x10], R62 ;  /* 0x0000103e04002986 */ /* 0x000fe2000c10150c */
[C---:B------:R-:W-:Y:S01]  /*4bb0*/  ISETP.GT.AND P1, PT, R16.reuse, 0x8, P4 ;  /* 0x000000081000780c */ /* 0x040fe20002724270 */
[-C--:B------:R-:W-:Y:S01]  /*4bc0*/  FMUL R75, R75, R0.reuse ;  /* 0x000000004b4b7220 */ /* 0x080fe20000400000 */
[----:B------:R-:W-:Y:S01]  /*4bd0*/  ISETP.GT.AND P0, PT, R16, RZ, P3 ;  /* 0x000000ff1000720c */ /* 0x000fe20001f04270 */
[-C--:B------:R-:W-:Y:S01]  /*4be0*/  FMUL R76, R76, R0.reuse ;  /* 0x000000004c4c7220 */ /* 0x080fe20000400000 */
[----:B------:R-:W-:Y:S01]  /*4bf0*/  ISETP.GT.AND P2, PT, R15, 0x11, PT ;  /* 0x000000110f00780c */ /* 0x000fe20003f44270 */
[-C--:B------:R-:W-:Y:S01]  /*4c00*/  FMUL R77, R77, R0.reuse ;  /* 0x000000004d4d7220 */ /* 0x080fe20000400000 */
[----:B------:R-:W-:Y:S01]  /*4c10*/  F2FP.F16.F32.PACK_AB R65, RZ, R65 ;  /* 0x00000041ff41723e */ /* 0x000fe200000000ff */
[----:B------:R-:W-:Y:S01]  /*4c20*/  FMUL R78, R78, R0 ;  /* 0x000000004e4e7220 */ /* 0x000fe20000400000 */
[----:B------:R-:W-:Y:S01]  /*4c30*/  F2FP.F16.F32.PACK_AB R66, RZ, R66 ;  /* 0x00000042ff42723e */ /* 0x000fe200000000ff */
[-C--:B------:R-:W-:Y:S01]  /*4c40*/  FMUL R79, R79, R0.reuse ;  /* 0x000000004f4f7220 */ /* 0x080fe20000400000 */
[----:B------:R-:W-:Y:S01]  /*4c50*/  F2FP.F16.F32.PACK_AB R67, RZ, R67 ;  /* 0x00000043ff43723e */ /* 0x000fe200000000ff */
[----:B------:R-:W-:Y:S01]  /*4c60*/  FMUL R80, R80, R0 ;  /* 0x0000000050507220 */ /* 0x000fe20000400000 */
[----:B------:R-:W-:Y:S01]  /*4c70*/  F2FP.F16.F32.PACK_AB R68, RZ, R68 ;  /* 0x00000044ff44723e */ /* 0x000fe200000000ff */
[----:B------:R-:W-:Y:S01]  /*4c80*/  @P1 STG.E.U16 desc[UR12][R4.64+0x12], R63 ;  /* 0x0000123f04001986 */ /* 0x000fe2000c10150c */
[----:B------:R-:W-:Y:S01]  /*4c90*/  ISETP.GT.AND P1, PT, R15, 0x19, PT ;  /* 0x000000190f00780c */ /* 0x000fe20003f24270 */
[-C--:B------:R-:W-:Y:S01]  /*4ca0*/  FMUL R81, R81, R0.reuse ;  /* 0x0000000051517220 */ /* 0x080fe20000400000 */
[----:B------:R-:W-:Y:S01]  /*4cb0*/  F2FP.F16.F32.PACK_AB R69, RZ, R69 ;  /* 0x00000045ff45723e */ /* 0x000fe200000000ff */
[----:B------:R-:W-:Y:S01]  /*4cc0*/  @P0 STG.E.U16 desc[UR12][R2.64+0x20], R64 ;  /* 0x0000204002000986 */ /* 0x000fe2000c10150c */
[----:B------:R-:W-:Y:S01]  /*4cd0*/  ISETP.GT.AND P0, PT, R16, RZ, P2 ;  /* 0x000000ff1000720c */ /* 0x000fe20001704270 */
[----:B------:R-:W-:Y:S01]  /*4ce0*/  FMUL R82, R82, R0 ;  /* 0x0000000052527220 */ /* 0x000fe20000400000 */
[----:B------:R-:W-:Y:S01]  /*4cf0*/  F2FP.F16.F32.PACK_AB R70, RZ, R70 ;  /* 0x00000046ff46723e */ /* 0x000fe200000000ff */
        /* <DEDUP_REMOVED lines=10> */
[----:B------:R-:W-:Y:S01]  /*4da0*/  @P0 STG.E.U16 desc[UR12][R2.64+0x22], R65 ;  /* 0x0000224102000986 */ /* 0x000fe2000c10150c */
[----:B------:R-:W-:Y:S01]  /*4db0*/  ISETP.GT.AND P0, PT, R16, 0x8, P3 ;  /* 0x000000081000780c */ /* 0x000fe20001f04270 */
[-C--:B------:R-:W-:Y:S01]  /*4dc0*/  FMUL R24, R24, R0.reuse ;  /* 0x0000000018187220 */ /* 0x080fe20000400000 */
[----:B------:R-:W-:Y:S01]  /*4dd0*/  ISETP.GT.AND P5, PT, R15, 0x28, PT ;  /* 0x000000280f00780c */ /* 0x000fe20003fa4270 */
        /* <DEDUP_REMOVED lines=8> */
[-C--:B------:R-:W-:Y:S01]  /*4e60*/  FMUL R29, R29, R0.reuse ;  /* 0x000000001d1d7220 */ /* 0x080fe20000400000 */
[C---:B------:R-:W-:Y:S01]  /*4e70*/  ISETP.GT.AND P4, PT, R15.reuse, 0x30, PT ;  /* 0x000000300f00780c */ /* 0x040fe20003f84270 */
[----:B------:R-:W-:Y:S01]  /*4e80*/  @P0 STG.E.U16 desc[UR12][R4.64+0x20], R66 ;  /* 0x0000204204000986 */ /* 0x000fe2000c10150c */
[----:B------:R-:W-:Y:S01]  /*4e90*/  ISETP.GT.AND P0, PT, R16, 0x8, P2 ;  /* 0x000000081000780c */ /* 0x000fe20001704270 */
[-C--:B------:R-:W-:Y:S01]  /*4ea0*/  FMUL R30, R30, R0.reuse ;  /* 0x000000001e1e7220 */ /* 0x080fe20000400000 */
[----:B------:R-:W-:Y:S01]  /*4eb0*/  ISETP.GT.AND P2, PT, R15, 0x18, PT ;  /* 0x000000180f00780c */ /* 0x000fe20003f44270 */
[----:B------:R-:W-:Y:S01]  /*4ec0*/  FMUL R31, R31, R0 ;  /* 0x000000001f1f7220 */ /* 0x000fe20000400000 */
[----:B------:R-:W-:Y:S01]  /*4ed0*/  F2FP.F16.F32.PACK_AB R80, RZ, R80 ;  /* 0x00000050ff50723e */ /* 0x000fe200000000ff */
        /* <DEDUP_REMOVED lines=8> */
[----:B------:R-:W-:Y:S01]  /*4f60*/  @P0 STG.E.U16 desc[UR12][R4.64+0x22], R67 ;  /* 0x0000224304000986 */ /* 0x000fe2000c10150c */
[----:B------:R-:W-:Y:S01]  /*4f70*/  ISETP.GT.AND P0, PT, R16, RZ, P2 ;  /* 0x000000ff1000720c */ /* 0x000fe20001704270 */
[----:B------:R-:W-:Y:S01]  /*4f80*/  FMUL R36, R36, R0 ;  /* 0x0000000024247220 */ /* 0x000fe20000400000 */
[----:B------:R-:W-:Y:S01]  /*4f90*/  F2FP.F16.F32.PACK_AB R84, RZ, R84 ;  /* 0x00000054ff54723e */ /* 0x000fe200000000ff */
[-C--:B------:R-:W-:Y:S01]  /*4fa0*/  FMUL R37, R37, R0.reuse ;  /* 0x0000000025257220 */ /* 0x080fe20000400000 */
[----:B------:R-:W-:Y:S01]  /*4fb0*/  P2R R12, PR, RZ, 0x20 ;  /* 0x00000020ff0c7803 */ /* 0x000fe20000000000 */
        /* <DEDUP_REMOVED lines=9> */
[----:B------:R-:W-:Y:S01]  /*5050*/  ISETP.GT.AND P0, PT, R16, RZ, P1 ;  /* 0x000000ff1000720c */ /* 0x000fe20000f04270 */
        /* <DEDUP_REMOVED lines=13> */
[----:B------:R-:W-:Y:S01]  /*5130*/  ISETP.GT.AND P0, PT, R16, 0x8, P2 ;  /* 0x000000081000780c */ /* 0x000fe20001704270 */
        /* <DEDUP_REMOVED lines=17> */
[----:B------:R-:W-:-:S02]  /*5250*/  F2FP.F16.F32.PACK_AB R36, RZ, R36 ;  /* 0x00000024ff24723e */ /* 0x000fc400000000ff */
[----:B------:R-:W-:Y:S02]  /*5260*/  F2FP.F16.F32.PACK_AB R37, RZ, R37 ;  /* 0x00000025ff25723e */ /* 0x000fe400000000ff */
[----:B------:R-:W-:Y:S02]  /*5270*/  F2FP.F16.F32.PACK_AB R38, RZ, R38 ;  /* 0x00000026ff26723e */ /* 0x000fe400000000ff */
[----:B------:R-:W-:Y:S02]  /*5280*/  F2FP.F16.F32.PACK_AB R39, RZ, R39 ;  /* 0x00000027ff27723e */ /* 0x000fe400000000ff */
[----:B------:R-:W-:Y:S01]  /*5290*/  F2FP.F16.F32.PACK_AB R40, RZ, R40 ;  /* 0x00000028ff28723e */ /* 0x000fe200000000ff */
[----:B------:R-:W-:Y:S01]  /*52a0*/  @P0 STG.E.U16 desc[UR12][R4.64+0x32], R71 ;  /* 0x0000324704000986 */ /* 0x000fe2000c10150c */
[----:B------:R-:W-:Y:S02]  /*52b0*/  ISETP.GT.AND P0, PT, R16, RZ, P2 ;  /* 0x000000ff1000720c */ /* 0x000fe40001704270 */
[----:B------:R-:W-:-:S02]  /*52c0*/  F2FP.F16.F32.PACK_AB R41, RZ, R41 ;  /* 0x00000029ff29723e */ /* 0x000fc400000000ff */
[----:B------:R-:W-:Y:S02]  /*52d0*/  F2FP.F16.F32.PACK_AB R42, RZ, R42 ;  /* 0x0000002aff2a723e */ /* 0x000fe400000000ff */
[----:B------:R-:W-:Y:S02]  /*52e0*/  F2FP.F16.F32.PACK_AB R43, RZ, R43 ;  /* 0x0000002bff2b723e */ /* 0x000fe400000000ff */
[----:B------:R-:W-:Y:S02]  /*52f0*/  F2FP.F16.F32.PACK_AB R44, RZ, R44 ;  /* 0x0000002cff2c723e */ /* 0x000fe400000000ff */
[----:B------:R-:W-:Y:S02]  /*5300*/  F2FP.F16.F32.PACK_AB R45, RZ, R45 ;  /* 0x0000002dff2d723e */ /* 0x000fe400000000ff */
[----:B------:R-:W-:Y:S01]  /*5310*/  F2FP.F16.F32.PACK_AB R46, RZ, R46 ;  /* 0x0000002eff2e723e */ /* 0x000fe200000000ff */
[----:B------:R-:W-:Y:S01]  /*5320*/  @P0 STG.E.U16 desc[UR12][R2.64+0x40], R72 ;  /* 0x0000404802000986 */ /* 0x000fe2000c10150c */
[----:B------:R-:W-:-:S02]  /*5330*/  ISETP.GT.AND P0, PT, R16, RZ, P1 ;  /* 0x000000ff1000720c */ /* 0x000fc40000f04270 */
[----:B------:R-:W-:Y:S02]  /*5340*/  F2FP.F16.F32.PACK_AB R47, RZ, R47 ;  /* 0x0000002fff2f723e */ /* 0x000fe400000000ff */
[----:B------:R-:W-:Y:S02]  /*5350*/  F2FP.F16.F32.PACK_AB R48, RZ, R48 ;  /* 0x00000030ff30723e */ /* 0x000fe400000000ff */
[----:B------:R-:W-:Y:S02]  /*5360*/  F2FP.F16.F32.PACK_AB R49, RZ, R49 ;  /* 0x00000031ff31723e */ /* 0x000fe400000000ff */
[----:B------:R-:W-:Y:S02]  /*5370*/  F2FP.F16.F32.PACK_AB R50, RZ, R50 ;  /* 0x00000032ff32723e */ /* 0x000fe400000000ff */
[----:B------:R-:W-:Y:S02]  /*5380*/  F2FP.F16.F32.PACK_AB R51, RZ, R51 ;  /* 0x00000033ff33723e */ /* 0x000fe400000000ff */
[----:B------:R-:W-:Y:S01]  /*5390*/  F2FP.F16.F32.PACK_AB R52, RZ, R52 ;  /* 0x00000034ff34723e */ /* 0x000fe200000000ff */
[----:B------:R-:W-:Y:S01]  /*53a0*/  @P0 STG.E.U16 desc[UR12][R2.64+0x42], R73 ;  /* 0x0000424902000986 */ /* 0x000fe2000c10150c */
[----:B------:R-:W-:-:S02]  /*53b0*/  ISETP.GT.AND P0, PT, R16, 0x8, P2 ;  /* 0x000000081000780c */ /* 0x000fc40001704270 */
[----:B------:R-:W-:Y:S02]  /*53c0*/  ISETP.GT.AND P2, PT, R15, 0x38, PT ;  /* 0x000000380f00780c */ /* 0x000fe40003f44270 */
[----:B------:R-:W-:Y:S02]  /*53d0*/  F2FP.F16.F32.PACK_AB R53, RZ, R53 ;  /* 0x00000035ff35723e */ /* 0x000fe400000000ff */
[----:B------:R-:W-:-:S07]  /*53e0*/  F2FP.F16.F32.PACK_AB R54, RZ, R54 ;  /* 0x00000036ff36723e */ /* 0x000fce00000000ff */
[----:B------:R-:W-:Y:S01]  /*53f0*/  @P0 STG.E.U16 desc[UR12][R4.64+0x40], R74 ;  /* 0x0000404a04000986 */ /* 0x000fe2000c10150c */
[----:B------:R-:W-:-:S13]  /*5400*/  ISETP.GT.AND P0, PT, R16, 0x8, P1 ;  /* 0x000000081000780c */ /* 0x000fda0000f04270 */
[----:B------:R-:W-:Y:S01]  /*5410*/  @P0 STG.E.U16 desc[UR12][R4.64+0x42], R75 ;  /* 0x0000424b04000986 */ /* 0x000fe2000c10150c */
[----:B------:R-:W-:-:S13]  /*5420*/  ISETP.GT.AND P0, PT, R16, RZ, P5 ;  /* 0x000000ff1000720c */ /* 0x000fda0002f04270 */
[----:B------:R-:W-:Y:S01]  /*5430*/  @P0 STG.E.U16 desc[UR12][R2.64+0x50], R76 ;  /* 0x0000504c02000986 */ /* 0x000fe2000c10150c */
[----:B------:R-:W-:-:S04]  /*5440*/  ISETP.GT.AND P0, PT, R15, 0x29, PT ;  /* 0x000000290f00780c */ /* 0x000fc80003f04270 */
[----:B------:R-:W-:Y:S02]  /*5450*/  ISETP.GT.AND P1, PT, R16, RZ, P0 ;  /* 0x000000ff1000720c */ /* 0x000fe40000724270 */
[----:B------:R-:W-:-:S11]  /*5460*/  P2R R13, PR, RZ, 0x1 ;  /* 0x00000001ff0d7803 */ /* 0x000fd60000000000 */
[----:B------:R-:W-:Y:S01]  /*5470*/  @P1 STG.E.U16 desc[UR12][R2.64+0x52], R77 ;  /* 0x0000524d02001986 */ /* 0x000fe2000c10150c */
[----:B------:R-:W-:-:S13]  /*5480*/  ISETP.GT.AND P1, PT, R16, 0x8, P5 ;  /* 0x000000081000780c */ /* 0x000fda0002f24270 */
[----:B------:R-:W-:Y:S01]  /*5490*/  @P1 STG.E.U16 desc[UR12][R4.64+0x50], R78 ;  /* 0x0000504e04001986 */ /* 0x000fe2000c10150c */
[C---:B------:R-:W-:Y:S02]  /*54a0*/  ISETP.GT.AND P1, PT, R16.reuse, 0x8, P0 ;  /* 0x000000081000780c */ /* 0x040fe40000724270 */
[----:B------:R-:W-:-:S11]  /*54b0*/  ISETP.GT.AND P0, PT, R16, 0x8, P2 ;  /* 0x000000081000780c */ /* 0x000fd60001704270 */
[----:B------:R-:W-:Y:S01]  /*54c0*/  @P1 STG.E.U16 desc[UR12][R4.64+0x52], R79 ;  /* 0x0000524f04001986 */ /* 0x000fe2000c10150c */
[----:B------:R-:W-:-:S13]  /*54d0*/  ISETP.GT.AND P1, PT, R16, RZ, P4 ;  /* 0x000000ff1000720c */ /* 0x000fda0002724270 */
[----:B------:R-:W-:Y:S01]  /*54e0*/  @P1 STG.E.U16 desc[UR12][R2.64+0x60], R80 ;  /* 0x0000605002001986 */ /* 0x000fe2000c10150c */
[----:B------:R-:W-:-:S13]  /*54f0*/  ISETP.GT.AND P1, PT, R16, RZ, P3 ;  /* 0x000000ff1000720c */ /* 0x000fda0001f24270 */
[----:B------:R-:W-:Y:S01]  /*5500*/  @P1 STG.E.U16 desc[UR12][R2.64+0x62], R81 ;  /* 0x0000625102001986 */ /* 0x000fe2000c10150c */
[----:B------:R-:W-:-:S13]  /*5510*/  ISETP.GT.AND P1, PT, R16, 0x8, P4 ;  /* 0x000000081000780c */ /* 0x000fda0002724270 */
[----:B------:R-:W-:Y:S01]  /*5520*/  @P1 STG.E.U16 desc[UR12][R4.64+0x60], R82 ;  /* 0x0000605204001986 */ /* 0x000fe2000c10150c */
[----:B------:R-:W-:-:S13]  /*5530*/  ISETP.GT.AND P1, PT, R16, 0x8, P3 ;  /* 0x000000081000780c */ /* 0x000fda0001f24270 */
[----:B------:R-:W-:Y:S01]  /*5540*/  @P1 STG.E.U16 desc[UR12][R4.64+0x62], R83 ;  /* 0x0000625304001986 */ /* 0x000fe2000c10150c */
[----:B------:R-:W-:-:S05]  /*5550*/  IADD3 R10, P1, R17, R4, RZ ;  /* 0x00000004110a7210 */ /* 0x000fca0007f3e0ff */
[----:B------:R-:W-:Y:S01]  /*5560*/  IMAD.X R11, R9, 0x1, R5, P1 ;  /* 0x00000001090b7824 */ /* 0x000fe200008e0605 */
[----:B------:R-:W-:-:S13]  /*5570*/  ISETP.GT.AND P1, PT, R16, RZ, P2 ;  /* 0x000000ff1000720c */ /* 0x000fda0001724270 */
[----:B------:R-:W-:Y:S01]  /*5580*/  @P1 STG.E.U16 desc[UR12][R2.64+0x70], R84 ;  /* 0x0000705402001986 */ /* 0x000fe2000c10150c */
[----:B------:R-:W-:-:S05]  /*5590*/  IADD3 R8, P1, R17, R2, RZ ;  /* 0x0000000211087210 */ /* 0x000fca0007f3e0ff */
[----:B------:R-:W-:Y:S01]  /*55a0*/  IMAD.X R9, R9, 0x1, R3, P1 ;  /* 0x0000000109097824 */ /* 0x000fe200008e0603 */
[----:B------:R-:W-:-:S04]  /*55b0*/  ISETP.GT.AND P1, PT, R15, 0x39, PT ;  /* 0x000000390f00780c */ /* 0x000fc80003f24270 */
[----:B------:R-:W-:-:S13]  /*55c0*/  ISETP.GT.AND P5, PT, R16, RZ, P1 ;  /* 0x000000ff1000720c */ /* 0x000fda0000fa4270 */
[----:B------:R0:W-:Y:S01]  /*55d0*/  @P5 STG.E.U16 desc[UR12][R2.64+0x72], R85 ;  /* 0x0000725502005986 */ /* 0x0001e2000c10150c */
[----:B------:R-:W-:-:S03]  /*55e0*/  ISETP.GT.AND P5, PT, R15, RZ, PT ;  /* 0x000000ff0f00720c */ /* 0x000fc60003fa4270 */
[----:B------:R-:W-:Y:S01]  /*55f0*/  @P0 STG.E.U16 desc[UR12][R4.64+0x70], R86 ;  /* 0x0000705604000986 */ /* 0x000fe2000c10150c */
[----:B------:R-:W-:-:S13]  /*5600*/  ISETP.GT.AND P0, PT, R16, 0x8, P1 ;  /* 0x000000081000780c */ /* 0x000fda0000f04270 */
[----:B------:R-:W-:Y:S01]  /*5610*/  @P0 STG.E.U16 desc[UR12][R4.64+0x72], R87 ;  /* 0x0000725704000986 */ /* 0x000fe2000c10150c */
[C---:B------:R-:W-:Y:S02]  /*5620*/  ISETP.GT.AND P0, PT, R16.reuse, 0x40, P5 ;  /* 0x000000401000780c */ /* 0x040fe40002f04270 */
[----:B------:R-:W-:-:S11]  /*5630*/  ISETP.GT.AND P5, PT, R16, 0x48, P5 ;  /* 0x000000481000780c */ /* 0x000fd60002fa4270 */
[----:B------:R-:W-:Y:S01]  /*5640*/  @P0 STG.E.U16 desc[UR12][R8.64], R24 ;  /* 0x0000001808000986 */ /* 0x000fe2000c10150c */
[C---:B------:R-:W-:Y:S02]  /*5650*/  ISETP.GT.AND P0, PT, R16.reuse, 0x40, P6 ;  /* 0x000000401000780c */ /* 0x040fe40003704270 */
[----:B------:R-:W-:-:S11]  /*5660*/  ISETP.GT.AND P6, PT, R16, 0x48, P6 ;  /* 0x000000481000780c */ /* 0x000fd600037c4270 */
[----:B0-----:R-:W-:Y:S02]  /*5670*/  @P0 IMAD.MOV.U32 R2, RZ, RZ, R8 ;  /* 0x000000ffff020224 */ /* 0x001fe400078e0008 */
[----:B------:R-:W-:-:S05]  /*5680*/  @P0 IMAD.MOV.U32 R3, RZ, RZ, R9 ;  /* 0x000000ffff030224 */ /* 0x000fca00078e0009 */
[----:B------:R0:W-:Y:S01]  /*5690*/  @P0 STG.E.U16 desc[UR12][R2.64+0x2], R25 ;  /* 0x0000021902000986 */ /* 0x0001e2000c10150c */
[----:B------:R-:W-:-:S03]  /*56a0*/  ISETP.NE.AND P0, PT, R13, RZ, PT ;  /* 0x000000ff0d00720c */ /* 0x000fc60003f05270 */
[----:B------:R-:W-:Y:S01]  /*56b0*/  @P5 STG.E.U16 desc[UR12][R10.64], R26 ;  /* 0x0000001a0a005986 */ /* 0x000fe2000c10150c */
[----:B------:R-:W-:-:S03]  /*56c0*/  ISETP.NE.AND P5, PT, R12, RZ, PT ;  /* 0x000000ff0c00720c */ /* 0x000fc60003fa5270 */
[----:B------:R-:W-:Y:S01]  /*56d0*/  @P6 STG.E.U16 desc[UR12][R10.64+0x2], R27 ;  /* 0x0000021b0a006986 */ /* 0x000fe2000c10150c */
[----:B------:R-:W-:-:S04]  /*56e0*/  ISETP.GT.AND P6, PT, R15, 0x8, PT ;  /* 0x000000080f00780c */ /* 0x000fc80003fc4270 */
[----:B------:R-:W-:-:S13]  /*56f0*/  ISETP.GT.AND P6, PT, R16, 0x40, P6 ;  /* 0x000000401000780c */ /* 0x000fda00037c4270 */
[----:B0-----:R-:W-:Y:S02]  /*5700*/  @P6 IMAD.MOV.U32 R2, RZ, RZ, R8 ;  /* 0x000000ffff026224 */ /* 0x001fe400078e0008 */
[----:B------:R-:W-:-:S05]  /*5710*/  @P6 IMAD.MOV.U32 R3, RZ, RZ, R9 ;  /* 0x000000ffff036224 */ /* 0x000fca00078e0009 */
[----:B------:R0:W-:Y:S01]  /*5720*/  @P6 STG.E.U16 desc[UR12][R2.64+0x10], R28 ;  /* 0x0000101c02006986 */ /* 0x0001e2000c10150c */
[----:B------:R-:W-:-:S04]  /*5730*/  ISETP.GT.AND P6, PT, R15, 0x9, PT ;  /* 0x000000090f00780c */ /* 0x000fc80003fc4270 */
[----:B------:R-:W-:-:S13]  /*5740*/  ISETP.GT.AND P6, PT, R16, 0x40, P6 ;  /* 0x000000401000780c */ /* 0x000fda00037c4270 */
[----:B0-----:R-:W-:Y:S02]  /*5750*/  @P6 IMAD.MOV.U32 R2, RZ, RZ, R8 ;  /* 0x000000ffff026224 */ /* 0x001fe400078e0008 */
[----:B------:R-:W-:-:S05]  /*5760*/  @P6 IMAD.MOV.U32 R3, RZ, RZ, R9 ;  /* 0x000000ffff036224 */ /* 0x000fca00078e0009 */
[----:B------:R0:W-:Y:S01]  /*5770*/  @P6 STG.E.U16 desc[UR12][R2.64+0x12], R29 ;  /* 0x0000121d02006986 */ /* 0x0001e2000c10150c */
[----:B------:R-:W-:-:S04]  /*5780*/  ISETP.GT.AND P6, PT, R15, 0x8, PT ;  /* 0x000000080f00780c */ /* 0x000fc80003fc4270 */
[----:B------:R-:W-:-:S13]  /*5790*/  ISETP.GT.AND P6, PT, R16, 0x48, P6 ;  /* 0x000000481000780c */ /* 0x000fda00037c4270 */
        /* <DEDUP_REMOVED lines=66> */
[C---:B------:R-:W-:Y:S02]  /*5bc0*/  ISETP.GT.AND P6, PT, R16.reuse, 0x40, P5 ;  /* 0x000000401000780c */ /* 0x040fe40002fc4270 */
[----:B------:R-:W-:-:S11]  /*5bd0*/  ISETP.GT.AND P5, PT, R16, 0x48, P5 ;  /* 0x000000481000780c */ /* 0x000fd60002fa4270 */
        /* <DEDUP_REMOVED lines=9> */
[----:B------:R-:W-:Y:S01]  /*5c70*/  ISETP.GT.AND P4, PT, R16, 0x48, P4 ;  /* 0x000000481000780c */ /* 0x000fe20002784270 */
        /* <DEDUP_REMOVED lines=17> */
[----:B------:R0:W-:Y:S02]  /*5d90*/  @P0 STG.E.U16 desc[UR12][R2.64+0x62], R49 ;  /* 0x0000623102000986 */ /* 0x0001e4000c10150c */
        /* <DEDUP_REMOVED lines=8> */
[----:B------:R0:W-:Y:S04]  /*5e20*/  @P6 STG.E.U16 desc[UR12][R2.64+0x70], R52 ;  /* 0x0000703402006986 */ /* 0x0001e8000c10150c */
[----:B------:R1:W-:Y:S01]  /*5e30*/  @P5 STG.E.U16 desc[UR12][R8.64+0x72], R53 ;  /* 0x0000723508005986 */ /* 0x0003e2000c10150c */
[----:B0-----:R-:W-:Y:S02]  /*5e40*/  @P2 IMAD.MOV.U32 R2, RZ, RZ, R6 ;  /* 0x000000ffff022224 */ /* 0x001fe400078e0006 */
[----:B------:R-:W-:-:S05]  /*5e50*/  @P2 IMAD.MOV.U32 R3, RZ, RZ, R7 ;  /* 0x000000ffff032224 */ /* 0x000fca00078e0007 */
[----:B------:R1:W-:Y:S01]  /*5e60*/  @P2 STG.E.U16 desc[UR12][R2.64+0x70], R54 ;  /* 0x0000703602002986 */ /* 0x0003e2000c10150c */
[----:B------:R-:W-:Y:S05]  /*5e70*/  @!P1 EXIT ;  /* 0x000000000000994d */ /* 0x000fea0003800000 */
[----:B------:R-:W-:-:S05]  /*5e80*/  F2FP.F16.F32.PACK_AB R0, RZ, R0 ;  /* 0x00000000ff00723e */ /* 0x000fca00000000ff */
[----:B------:R-:W-:Y:S01]  /*5e90*/  STG.E.U16 desc[UR12][R6.64+0x72], R0 ;  /* 0x0000720006007986 */ /* 0x000fe2000c10150c */
[----:B------:R-:W-:Y:S05]  /*5ea0*/  EXIT ;  /* 0x000000000000794d */ /* 0x000fea0003800000 */
.L_x_10:
[----:B------:R-:W-:-:S13]  /*5eb0*/  ISETP.NE.AND P0, PT, R6, RZ, PT ;  /* 0x000000ff0600720c */ /* 0x000fda0003f05270 */
[----:B------:R-:W-:Y:S05]  /*5ec0*/  @P0 EXIT ;  /* 0x000000000000094d */ /* 0x000fea0003800000 */
[----:B------:R-:W-:-:S13]  /*5ed0*/  ELECT P0, URZ, PT ;  /* 0x00000000003f782f */ /* 0x000fda0003800000 */
[----:B------:R-:W-:Y:S05]  /*5ee0*/  @!P0 BRA `(.L_x_145) ;  /* 0x0000000400c08947 */ /* 0x000fea0003800000 */
[----:B------:R-:W-:Y:S02]  /*5ef0*/  ISETP.GE.AND P0, PT, R3, 0x1, PT ;  /* 0x000000010300780c */ /* 0x000fe40003f06270 */
[----:B------:R-:W-:-:S04]  /*5f00*/  SHF.R.S32.HI R7, RZ, 0x1f, R8 ;  /* 0x0000001fff077819 */ /* 0x000fc80000011408 */
[----:B------:R-:W-:-:S07]  /*5f10*/  LEA.HI R7, R7, R8, RZ, 0x7 ;  /* 0x0000000807077211 */ /* 0x000fce00078f38ff */
[----:B------:R-:W-:Y:S05]  /*5f20*/  @!P0 BRA `(.L_x_145) ;  /* 0x0000000400b08947 */ /* 0x000fea0003800000 */
[----:B------:R-:W0:Y:S01]  /*5f30*/  S2R R4, SR_CTAID.X ;  /* 0x0000000000047919 */ /* 0x000e220000002500 */
[----:B------:R-:W-:Y:S01]  /*5f40*/  LOP3.LUT R7, R7, 0xffffff80, RZ, 0xc0, !PT ;  /* 0xffffff8007077812 */ /* 0x000fe200078ec0ff */
[----:B------:R-:W-:Y:S01]  /*5f50*/  ULDC UR4, c[0x0][0x384] ;  /* 0x0000e10000047ab9 */ /* 0x000fe20000000800 */
[----:B------:R-:W-:Y:S01]  /*5f60*/  LOP3.LUT P0, RZ, R8, 0x1f, RZ, 0xc0, !PT ;  /* 0x0000001f08ff7812 */ /* 0x000fe2000780c0ff */
[----:B------:R-:W1:Y:S01]  /*5f70*/  S2R R12, SR_CTAID.Y ;  /* 0x00000000000c7919 */ /* 0x000e620000002600 */
[----:B-----5:R-:W-:Y:S01]  /*5f80*/  IMAD R0, R10, R11, RZ ;  /* 0x0000000b0a007224 */ /* 0x020fe200078e02ff */
[----:B------:R-:W-:Y:S01]  /*5f90*/  ULDC UR5, c[0x0][0x388] ;  /* 0x0000e20000057ab9 */ /* 0x000fe20000000800 */
[----:B------:R-:W-:Y:S01]  /*5fa0*/  IMAD.IADD R7, R8, 0x1, -R7 ;  /* 0x0000000108077824 */ /* 0x000fe200078e0a07 */
[----:B------:R-:W-:Y:S01]  /*5fb0*/  LOP3.LUT R20, R2, 0x2, RZ, 0xfc, !PT ;  /* 0x0000000202147812 */ /* 0x000fe200078efcff */
[----:B------:R-:W-:Y:S01]  /*5fc0*/  IMAD.MOV.U32 R6, RZ, RZ, RZ ;  /* 0x000000ffff067224 */ /* 0x000fe200078e00ff */
[----:B------:R-:W-:Y:S01]  /*5fd0*/  CS2R R8, SRZ ;  /* 0x0000000000087805 */ /* 0x000fe2000001ff00 */
[----:B------:R-:W-:Y:S01]  /*5fe0*/  IMAD.MOV.U32 R10, RZ, RZ, RZ ;  /* 0x000000ffff0a7224 */ /* 0x000fe200078e00ff */
[----:B------:R-:W-:Y:S01]  /*5ff0*/  ISETP.NE.AND P1, PT, R7, RZ, PT ;  /* 0x000000ff0700720c */ /* 0x000fe20003f25270 */
[----:B------:R-:W-:Y:S01]  /*6000*/  IMAD R0, R5, R0, 0x1 ;  /* 0x0000000105007424 */ /* 0x000fe200078e0200 */
[----:B------:R-:W-:Y:S01]  /*6010*/  ISETP.NE.OR P0, PT, R7, RZ, !P0 ;  /* 0x000000ff0700720c */ /* 0x000fe20004705670 */
[----:B------:R-:W-:-:S02]  /*6020*/  IMAD.MOV.U32 R7, RZ, RZ, 0x1 ;  /* 0x00000001ff077424 */ /* 0x000fc400078e00ff */
[----:B0-----:R-:W-:-:S04]  /*6030*/  IMAD.SHL.U32 R18, R4, 0x80, RZ ;  /* 0x0000008004127824 */ /* 0x001fc800078e00ff */
[----:B------:R-:W-:-:S04]  /*6040*/  IMAD.HI.U32 R4, R18, UR4, RZ ;  /* 0x0000000412047c27 */ /* 0x000fc8000f8e00ff */
[----:B-1----:R-:W-:Y:S01]  /*6050*/  IMAD.SHL.U32 R19, R12, 0x40, RZ ;  /* 0x000000400c137824 */ /* 0x002fe200078e00ff */
[----:B------:R-:W-:-:S07]  /*6060*/  SHF.R.U32.HI R4, RZ, UR5, R4 ;  /* 0x00000005ff047c19 */ /* 0x000fce0008011604 */
.L_x_149:
[----:B------:R-:W0:Y:S01]  /*6070*/  S2R R12, SR_CgaCtaId ;  /* 0x00000000000c7919 */ /* 0x000e220000008800 */
[----:B------:R-:W-:-:S04]  /*6080*/  MOV R11, 0x400 ;  /* 0x00000400000b7802 */ /* 0x000fc80000000f00 */
[----:B0-----:R-:W-:Y:S02]  /*6090*/  LEA R21, R12, R11, 0x18 ;  /* 0x0000000b0c157211 */ /* 0x001fe400078ec0ff */
[----:B------:R-:W-:-:S03]  /*60a0*/  SHF.L.U32 R11, R7, 0x1f, RZ ;  /* 0x0000001f070b7819 */ /* 0x000fc600000006ff */
[----:B------:R-:W-:-:S07]  /*60b0*/  IMAD R12, R6, 0x8, R21 ;  /* 0x00000008060c7824 */ /* 0x000fce00078e0215 */
.L_x_146:
[----:B0-----:R0:W1:Y:S02]  /*60c0*/  SYNCS.PHASECHK.TRANS64.TRYWAIT P2, [R12+URZ+0x36090], R11 ;  /* 0x0360900b0c0075a7 */ /* 0x001064000804017f */
[----:B-1----:R-:W-:Y:S05]  /*60d0*/  @!P2 NANOSLEEP.SYNCS 0x989680 ;  /* 0x009896800000a95d */ /* 0x002fea0003900000 */
[----:B------:R-:W1:Y:S02]  /*60e0*/  @!P2 SYNCS.PHASECHK.TRANS64 P2, [R12+URZ+0x36090], R11 ;  /* 0x0360900b0c00a5a7 */ /* 0x000e64000804007f */
[----:B-1----:R-:W-:Y:S05]  /*60f0*/  @!P2 BRA `(.L_x_146) ;  /* 0xfffffffc00f0a947 */ /* 0x002fea000383ffff */
[----:B0-----:R-:W0:Y:S02]  /*6100*/  @!P1 LDC R11, c[0x0][0x500] ;  /* 0x00014000ff0b9b82 */ /* 0x001e240000000800 */
[----:B0-----:R0:W-:Y:S02]  /*6110*/  @!P1 SYNCS.ARRIVE.TRANS64 RZ, [R12+URZ+0x36000], R11 ;  /* 0x0360000b0cff99a7 */ /* 0x0011e4000800003f */
[----:B0-----:R-:W-:-:S04]  /*6120*/  PRMT R11, R20, 0x9910, RZ ;  /* 0x00009910140b7816 */ /* 0x001fc800000000ff */
[----:B------:R-:W-:-:S13]  /*6130*/  ISETP.NE.AND P2, PT, R11, 0x2, PT ;  /* 0x000000020b00780c */ /* 0x000fda0003f45270 */
[----:B------:R-:W-:Y:S05]  /*6140*/  @P2 BRA `(.L_x_147) ;  /* 0x0000000000042947 */ /* 0x000fea0003800000 */
[----:B------:R-:W-:Y:S01]  /*6150*/  BPT.TRAP 0x1 ;  /* 0x000000040000795c */ /* 0x000fe20000300000 */
.L_x_147:
[----:B------:R-:W-:Y:S05]  /*6160*/  @P0 BRA `(.L_x_148) ;  /* 0x0000000000040947 */ /* 0x000fea0003800000 */
[----:B------:R-:W-:Y:S01]  /*6170*/  BPT.TRAP 0x1 ;  /* 0x000000040000795c */ /* 0x000fe20000300000 */
.L_x_148:
[----:B------:R-:W0:Y:S01]  /*6180*/  LDC R13, c[0x0][0x380] ;  /* 0x0000e000ff0d7b82 */ /* 0x000e220000000800 */
[----:B------:R-:W-:Y:S01]  /*6190*/  R2UR UR4, R4 ;  /* 0x00000000040472ca */ /* 0x000fe200000e0000 */
[----:B------:R-:W-:Y:S01]  /*61a0*/  ULDC UR20, c[0x0][0x38c] ;  /* 0x0000e30000147ab9 */ /* 0x000fe20000000800 */
[----:B------:R-:W-:Y:S01]  /*61b0*/  R2UR UR5, R18 ;  /* 0x00000000120572ca */ /* 0x000fe200000e0000 */
[----:B------:R-:W-:Y:S01]  /*61c0*/  UISETP.NE.AND UP0, UPT, UR20, 0x1, UPT ;  /* 0x000000011400788c */ /* 0x000fe2000bf05270 */
[----:B------:R-:W-:Y:S01]  /*61d0*/  R2UR UR17, R12 ;  /* 0x000000000c1172ca */ /* 0x000fe200000e0000 */
[C---:B------:R-:W-:Y:S01]  /*61e0*/  VIADD R12, R10.reuse, 0x1 ;  /* 0x000000010a0c7836 */ /* 0x040fe20000000000 */
[----:B------:R-:W-:Y:S01]  /*61f0*/  R2UR UR18, R10 ;  /* 0x000000000a1272ca */ /* 0x000fe200000e0000 */
[----:B---3--:R-:W1:Y:S01]  /*6200*/  LDC.64 R14, c[0x0][0x3b8] ;  /* 0x0000ee00ff0e7b82 */ /* 0x008e620000000a00 */
[----:B------:R-:W-:Y:S01]  /*6210*/  R2UR UR9, R21 ;  /* 0x00000000150972ca */ /* 0x000fe200000e0000 */
[----:B------:R-:W-:Y:S01]  /*6220*/  VIADD R0, R0, 0xffffffff ;  /* 0xffffffff00007836 */ /* 0x000fe20000000000 */
[----:B------:R-:W-:Y:S01]  /*6230*/  R2UR UR16, R6 ;  /* 0x00000000061072ca */ /* 0x000fe200000e0000 */
[----:B------:R-:W-:Y:S01]  /*6240*/  ULDC.64 UR24, c[0x0][0x198] ;  /* 0x0000660000187ab9 */ /* 0x000fe20000000a00 */
[----:B------:R-:W-:Y:S01]  /*6250*/  R2UR UR12, R9 ;  /* 0x00000000090c72ca */ /* 0x000fe200000e0000 */
[----:B------:R-:W-:Y:S01]  /*6260*/  ULDC.64 UR14, c[0x0][0x3b0] ;  /* 0x0000ec00000e7ab9 */ /* 0x000fe20000000a00 */
[----:B------:R-:W-:Y:S01]  /*6270*/  @UP0 ULDC.64 UR10, c[0x0][0x390] ;  /* 0x0000e400000a0ab9 */ /* 0x000fe20000000a00 */
[----:B------:R-:W1:Y:S01]  /*6280*/  LDC.64 R16, c[0x0][0x3d8] ;  /* 0x0000f600ff107b82 */ /* 0x000e620000000a00 */
[----:B------:R-:W-:Y:S01]  /*6290*/  R2UR UR13, R8 ;  /* 0x00000000080d72ca */ /* 0x000fe200000e0000 */
[----:B------:R-:W-:Y:S01]  /*62a0*/  ULDC.64 UR22, c[0x0][0x3d0] ;  /* 0x0000f40000167ab9 */ /* 0x000fe20000000a00 */
[----:B------:R-:W-:Y:S01]  /*62b0*/  ISETP.GT.AND P5, PT, R0, 0x1, PT ;  /* 0x000000010000780c */ /* 0x000fe20003fa4270 */
[----:B------:R-:W-:-:S02]  /*62c0*/  USHF.L.U32 UR18, UR18, 0x5, URZ ;  /* 0x0000000512127899 */ /* 0x000fc4000800063f */
[----:B------:R-:W-:Y:S01]  /*62d0*/  UIADD3 UR17, UR17, 0x36000, URZ ;  /* 0x0003600011117890 */ /* 0x000fe2000fffe03f */
[----:B0-----:R-:W-:Y:S01]  /*62e0*/  ISETP.NE.AND P2, PT, R13, 0x1, PT ;  /* 0x000000010d00780c */ /* 0x001fe20003f45270 */
[----:B------:R-:W-:Y:S01]  /*62f0*/  ULEA UR16, UR16, UR9, 0xd ;  /* 0x0000000910107291 */ /* 0x000fe2000f8e683f */
[----:B------:R-:W-:Y:S01]  /*6300*/  UMOV UR26, 0x0 ;  /* 0x00000000001a7882 */ /* 0x000fe20000000000 */
[----:B------:R-:W-:-:S03]  /*6310*/  UMOV UR27, 0x10000000 ;  /* 0x10000000001b7882 */ /* 0x000fc60000000000 */
[----:B------:R-:W-:-:S07]  /*6320*/  UMOV UR9, UR17 ;  /* 0x0000001100097c82 */ /* 0x000fce0008000000 */
[----:B------:R-:W-:Y:S01]  /*6330*/  @P2 IMAD.U32 R11, RZ, RZ, UR4 ;  /* 0x00000004ff0b2e24 */ /* 0x000fe2000f8e00ff */
[----:B------:R-:W-:Y:S01]  /*6340*/  UIADD3 UR4, UP1, UR24, 0xf0, URZ ;  /* 0x000000f018047890 */ /* 0x000fe2000ff3e03f */
[----:B-1----:R-:W-:Y:S01]  /*6350*/  IMAD R10, R8, R15, R17 ;  /* 0x0000000f080a7224 */ /* 0x002fe200078e0211 */
[----:B------:R-:W-:Y:S02]  /*6360*/  UIADD3 UR24, UP2, UR24, 0x1f0, URZ ;  /* 0x000001f018187890 */ /* 0x000fe4000ff5e03f */
[----:B------:R-:W-:Y:S01]  /*6370*/  @P2 R2UR UR5, R11 ;  /* 0x000000000b0522ca */ /* 0x000fe200000e0000 */
[----:B------:R-:W-:Y:S01]  /*6380*/  IMAD R11, R6, 0x1000, R21 ;  /* 0x00001000060b7824 */ /* 0x000fe200078e0215 */
[----:B------:R-:W-:Y:S01]  /*6390*/  ISETP.NE.AND P2, PT, R12, R5, PT ;  /* 0x000000050c00720c */ /* 0x000fe20003f45270 */
[----:B------:R-:W-:-:S03]  /*63a0*/  VIADD R6, R6, 0x1 ;  /* 0x0000000106067836 */ /* 0x000fc60000000000 */
[----:B------:R-:W-:Y:S01]  /*63b0*/  R2UR UR8, R11 ;  /* 0x000000000b0872ca */ /* 0x000fe200000e0000 */
[----:B------:R-:W-:Y:S01]  /*63c0*/  IMAD R11, R9, R14, R16 ;  /* 0x0000000e090b7224 */ /* 0x000fe200078e0210 */
[C---:B------:R-:W-:Y:S01]  /*63d0*/  ISETP.NE.AND P4, PT, R6.reuse, 0x12, PT ;  /* 0x000000120600780c */ /* 0x040fe20003f85270 */
[----:B------:R-:W0:Y:S03]  /*63e0*/  LDC R14, c[0x0][0x3c8] ;  /* 0x0000f200ff0e7b82 */ /* 0x000e260000000800 */
[----:B------:R-:W-:Y:S01]  /*63f0*/  PRMT R10, R11, 0x40, R10 ;  /* 0x000000400b0a7816 */ /* 0x000fe2000000000a */
[----:B------:R-:W-:Y:S01]  /*6400*/  UIADD3 UR6, -UR5, URZ, URZ ;  /* 0x0000003f05067290 */ /* 0x000fe2000fffe13f */
[----:B------:R-:W-:Y:S01]  /*6410*/  VIADD R11, R9, 0x1 ;  /* 0x00000001090b7836 */ /* 0x000fe20000000000 */
[----:B------:R-:W-:Y:S01]  /*6420*/  UMOV UR21, UR5 ;  /* 0x0000000500157c82 */ /* 0x000fe20008000000 */
[----:B------:R-:W-:Y:S01]  /*6430*/  @P2 IMAD.MOV R11, RZ, RZ, R9 ;  /* 0x000000ffff0b2224 */ /* 0x000fe200078e0209 */
[----:B------:R-:W-:-:S02]  /*6440*/  SEL R6, R6, RZ, P4 ;  /* 0x000000ff06067207 */ /* 0x000fc40002000000 */
[----:B------:R-:W-:Y:S01]  /*6450*/  IMAD R13, R13, UR6, R18 ;  /* 0x000000060d0d7c24 */ /* 0x000fe2000f8e0212 */
[----:B------:R-:W-:Y:S02]  /*6460*/  UIMAD.WIDE.U32 UR6, UR5, UR10, URZ ;  /* 0x0000000a050672a5 */ /* 0x000fe4000f8e003f */
[----:B------:R-:W-:Y:S02]  /*6470*/  UIADD3 UR8, UR8, 0x24000, URZ ;  /* 0x0002400008087890 */ /* 0x000fe4000fffe03f */
[----:B------:R-:W-:Y:S01]  /*6480*/  @UP0 USHF.R.U32.HI UR21, URZ, UR11, UR7 ;  /* 0x0000000b3f150299 */ /* 0x000fe20008011607 */
[----:B------:R-:W-:Y:S01]  /*6490*/  R2UR UR19, R13 ;  /* 0x000000000d1372ca */ /* 0x000fe200000e0000 */
[----:B------:R-:W-:Y:S01]  /*64a0*/  UMOV UR10, UR18 ;  /* 0x00000012000a7c82 */ /* 0x000fe20008000000 */
[----:B------:R-:W-:Y:S01]  /*64b0*/  R2UR UR7, R10 ;  /* 0x000000000a0772ca */ /* 0x000fe200000e0000 */
[----:B------:R-:W-:Y:S01]  /*64c0*/  UIADD3 UR6, -UR21, URZ, URZ ;  /* 0x0000003f15067290 */ /* 0x000fe2000fffe13f */
[----:B------:R-:W-:Y:S01]  /*64d0*/  R2UR UR11, R19 ;  /* 0x00000000130b72ca */ /* 0x000fe200000e0000 */
[----:B------:R-:W-:Y:S01]  /*64e0*/  VIADD R13, R8, 0x1 ;  /* 0x00000001080d7836 */ /* 0x000fe20000000000 */
[----:B------:R-:W-:Y:S01]  /*64f0*/  SEL R10, RZ, 0x1, P4 ;  /* 0x00000001ff0a7807 */ /* 0x000fe20002000000 */
[----:B------:R-:W-:Y:S01]  /*6500*/  UIMAD UR20, UR20, UR6, UR5 ;  /* 0x00000006141472a4 */ /* 0x000fe2000f8e0205 */
[----:B0-----:R-:W-:Y:S01]  /*6510*/  ISETP.NE.AND P3, PT, R11, R14, PT ;  /* 0x0000000e0b00720c */ /* 0x001fe20003f65270 */
[----:B------:R-:W-:Y:S01]  /*6520*/  UIADD3.X UR5, URZ, UR25, URZ, UP1, !UPT ;  /* 0x000000193f057290 */ /* 0x000fe20008ffe43f */
[----:B------:R-:W-:Y:S01]  /*6530*/  LOP3.LUT R7, R7, R10, RZ, 0x3c, !PT ;  /* 0x0000000a07077212 */ /* 0x000fe200078e3cff */
[----:B------:R-:W-:Y:S01]  /*6540*/  UIMAD UR20, UR20, UR15, UR23 ;  /* 0x0000000f141472a4 */ /* 0x000fe2000f8e0217 */
[----:B------:R-:W-:Y:S01]  /*6550*/  SEL R10, R12, RZ, P2 ;  /* 0x000000ff0c0a7207 */ /* 0x000fe20001000000 */
[----:B------:R-:W-:Y:S01]  /*6560*/  UIMAD UR19, UR19, UR14, UR22 ;  /* 0x0000000e131372a4 */ /* 0x000fe2000f8e0216 */
[----:B------:R-:W-:Y:S01]  /*6570*/  SEL R9, R11, RZ, P3 ;  /* 0x000000ff0b097207 */ /* 0x000fe20001800000 */
[----:B------:R-:W-:-:S02]  /*6580*/  UPRMT UR6, UR7, 0x5410, URZ ;  /* 0x0000541007067896 */ /* 0x000fc4000800003f */
[----:B------:R-:W-:-:S04]  /*6590*/  UIADD3.X UR25, URZ, UR25, URZ, UP2, !UPT ;  /* 0x000000193f197290 */ /* 0x000fc800097fe43f */
[----:B------:R-:W-:-:S03]  /*65a0*/  @P3 IMAD.MOV R13, RZ, RZ, R8 ;  /* 0x000000ffff0d3224 */ /* 0x000fc600078e0208 */
[----:B------:R0:W-:Y:S01]  /*65b0*/  UTMALDG.4D.IM2COL [UR16], [UR4], UR6 ;  /* 0x00000010040073b4 */ /* 0x0001e20008058006 */
[----:B------:R-:W-:Y:S01]  /*65c0*/  IMAD.MOV.U32 R8, RZ, RZ, R13 ;  /* 0x000000ffff087224 */ /* 0x000fe200078e000d */
[----:B------:R0:W-:Y:S02]  /*65d0*/  UTMALDG.4D [UR8], [UR24], desc[UR26] ;  /* 0x00001a08180075b4 */ /* 0x0001e40008019000 */
[----:B0-----:R-:W-:Y:S05]  /*65e0*/  @P5 BRA `(.L_x_149) ;  /* 0xfffffff800a05947 */ /* 0x001fea000383ffff */
.L_x_145:
[----:B------:R-:W-:Y:S01]  /*65f0*/  ISETP.GE.U32.AND P2, PT, R3, 0x12, PT ;  /* 0x000000120300780c */ /* 0x000fe20003f46070 */
[----:B------:R-:W-:Y:S05]  /*6600*/  WARPSYNC.ALL ;  /* 0x0000000000007948 */ /* 0x000fea0003800000 */
[----:B------:R-:W-:-:S07]  /*6610*/  ELECT P1, URZ, PT ;  /* 0x00000000003f782f */ /* 0x000fce0003820000 */
[----:B------:R-:W-:-:S05]  /*6620*/  @P2 IMAD.WIDE.U32 R4, R3, 0x38e38e39, RZ ;  /* 0x38e38e3903042825 */ /* 0x000fca00078e00ff */
[----:B-----5:R-:W-:-:S04]  /*6630*/  @P2 SHF.R.U32.HI R0, RZ, 0x2, R5 ;  /* 0x00000002ff002819 */ /* 0x020fc80000011605 */
[----:B------:R-:W-:-:S04]  /*6640*/  @P2 LOP3.LUT R0, R0, 0x1, RZ, 0xc0, !PT ;  /* 0x0000000100002812 */ /* 0x000fc800078ec0ff */
[----:B------:R-:W-:Y:S01]  /*6650*/  @P2 ISETP.NE.U32.AND P0, PT, R0, 0x1, PT ;  /* 0x000000010000280c */ /* 0x000fe20003f05070 */
[----:B------:R-:W-:-:S12]  /*6660*/  @!P1 EXIT ;  /* 0x000000000000994d */ /* 0x000fd80003800000 */
[----:B------:R-:W-:Y:S02]  /*6670*/  LOP3.LUT R2, R2, 0x2, RZ, 0xfc, !PT ;  /* 0x0000000202027812 */ /* 0x000fe400078efcff */
[----:B------:R-:W-:Y:S02]  /*6680*/  @P2 ISETP.NE.U32.AND.EX P0, PT, RZ, RZ, PT, P0 ;  /* 0x000000ffff00220c */ /* 0x000fe40003f05100 */
[----:B------:R-:W-:Y:S01]  /*6690*/  ISETP.NE.AND P1, PT, R2, 0x3, PT ;  /* 0x000000030200780c */ /* 0x000fe20003f25270 */
[----:B------:R-:W-:Y:S01]  /*66a0*/  IMAD.MOV.U32 R2, RZ, RZ, 0x1 ;  /* 0x00000001ff027424 */ /* 0x000fe200078e00ff */
[----:B------:R-:W-:-:S11]  /*66b0*/  @P2 SEL R2, RZ, 0x1, !P0 ;  /* 0x00000001ff022807 */ /* 0x000fd60004000000 */
[----:B------:R-:W-:Y:S05]  /*66c0*/  @!P1 BRA `(.L_x_150) ;  /* 0x0000000000049947 */ /* 0x000fea0003800000 */
[----:B------:R-:W-:Y:S01]  /*66d0*/  BPT.TRAP 0x1 ;  /* 0x000000040000795c */ /* 0x000fe20000300000 */
.L_x_150:
[----:B------:R-:W0:Y:S01]  /*66e0*/  S2R R7, SR_CgaCtaId ;  /* 0x0000000000077919 */ /* 0x000e220000008800 */
[----:B------:R-:W-:Y:S01]  /*66f0*/  IMAD.WIDE.U32 R4, R3, 0x38e38e39, RZ ;  /* 0x38e38e3903047825 */ /* 0x000fe200078e00ff */
[----:B------:R-:W-:-:S04]  /*6700*/  MOV R0, 0x400 ;  /* 0x0000040000007802 */ /* 0x000fc80000000f00 */
[----:B------:R-:W-:Y:S02]  /*6710*/  SHF.R.U32.HI R4, RZ, 0x2, R5 ;  /* 0x00000002ff047819 */ /* 0x000fe40000011605 */
[----:B------:R-:W-:-:S03]  /*6720*/  SHF.L.U32 R5, R2, 0x1f, RZ ;  /* 0x0000001f02057819 */ /* 0x000fc600000006ff */
[----:B------:R-:W-:Y:S01]  /*6730*/  IMAD R3, R4, -0x12, R3 ;  /* 0xffffffee04037824 */ /* 0x000fe200078e0203 */
[----:B0-----:R-:W-:-:S05]  /*6740*/  LEA R0, R7, R0, 0x18 ;  /* 0x0000000007007211 */ /* 0x001fca00078ec0ff */
[----:B------:R-:W-:-:S04]  /*6750*/  VIADD R0, R0, 0x36090 ;  /* 0x0003609000007836 */ /* 0x000fc80000000000 */
[----:B------:R-:W-:-:S07]  /*6760*/  IMAD R4, R3, 0x8, R0 ;  /* 0x0000000803047824 */ /* 0x000fce00078e0200 */
.L_x_151:
[----:B0-----:R0:W1:Y:S02]  /*6770*/  SYNCS.PHASECHK.TRANS64.TRYWAIT P0, [R4+URZ], R5 ;  /* 0x00000005040075a7 */ /* 0x001064000800017f */
[----:B-1----:R-:W-:Y:S05]  /*6780*/  @!P0 NANOSLEEP.SYNCS 0x989680 ;  /* 0x009896800000895d */ /* 0x002fea0003900000 */
[----:B------:R-:W1:Y:S02]  /*6790*/  @!P0 SYNCS.PHASECHK.TRANS64 P0, [R4+URZ], R5 ;  /* 0x00000005040085a7 */ /* 0x000e64000800007f */
[----:B-1----:R-:W-:Y:S05]  /*67a0*/  @!P0 BRA `(.L_x_151) ;  /* 0xfffffffc00f08947 */ /* 0x002fea000383ffff */
[----:B------:R-:W-:-:S05]  /*67b0*/  VIADD R3, R3, 0x1 ;  /* 0x0000000103037836 */ /* 0x000fca0000000000 */
[----:B------:R-:W-:-:S04]  /*67c0*/  ISETP.NE.AND P0, PT, R3, 0x12, PT ;  /* 0x000000120300780c */ /* 0x000fc80003f05270 */
[----:B0-----:R-:W-:Y:S02]  /*67d0*/  SEL R5, RZ, 0x1, P0 ;  /* 0x00000001ff057807 */ /* 0x001fe40000000000 */
[----:B------:R-:W-:Y:S02]  /*67e0*/  SEL R3, R3, RZ, P0 ;  /* 0x000000ff03037207 */ /* 0x000fe40000000000 */
[----:B------:R-:W-:-:S03]  /*67f0*/  LOP3.LUT R7, R2, R5, RZ, 0x3c, !PT ;  /* 0x0000000502077212 */ /* 0x000fc600078e3cff */
[----:B------:R-:W-:Y:S01]  /*6800*/  IMAD R2, R3, 0x8, R0 ;  /* 0x0000000803027824 */ /* 0x000fe200078e0200 */
[----:B------:R-:W-:-:S07]  /*6810*/  SHF.L.U32 R5, R7, 0x1f, RZ ;  /* 0x0000001f07057819 */ /* 0x000fce00000006ff */
.L_x_152:
        /* <DEDUP_REMOVED lines=11> */
.L_x_153:
        /* <DEDUP_REMOVED lines=11> */
.L_x_154:
        /* <DEDUP_REMOVED lines=11> */
.L_x_155:
        /* <DEDUP_REMOVED lines=11> */
.L_x_156:
        /* <DEDUP_REMOVED lines=11> */
.L_x_157:
        /* <DEDUP_REMOVED lines=11> */
.L_x_158:
        /* <DEDUP_REMOVED lines=11> */
.L_x_159:
        /* <DEDUP_REMOVED lines=11> */
.L_x_160:
        /* <DEDUP_REMOVED lines=11> */
.L_x_161:
        /* <DEDUP_REMOVED lines=11> */
.L_x_162:
        /* <DEDUP_REMOVED lines=11> */
.L_x_163:
        /* <DEDUP_REMOVED lines=11> */
.L_x_164:
        /* <DEDUP_REMOVED lines=11> */
.L_x_165:
        /* <DEDUP_REMOVED lines=11> */
.L_x_166:
        /* <DEDUP_REMOVED lines=11> */
.L_x_167:
        /* <DEDUP_REMOVED lines=11> */
.L_x_168:
[----:B0-----:R0:W1:Y:S02]  /*7320*/  SYNCS.PHASECHK.TRANS64.TRYWAIT P0, [R3+URZ], R0 ;  /* 0x00000000030075a7 */ /* 0x001064000800017f */
[----:B-1----:R-:W-:Y:S05]  /*7330*/  @!P0 NANOSLEEP.SYNCS 0x989680 ;  /* 0x009896800000895d */ /* 0x002fea0003900000 */
[----:B------:R-:W1:Y:S02]  /*7340*/  @!P0 SYNCS.PHASECHK.TRANS64 P0, [R3+URZ], R0 ;  /* 0x00000000030085a7 */ /* 0x000e64000800007f */
[----:B-1----:R-:W-:Y:S05]  /*7350*/  @P0 EXIT ;  /* 0x000000000000094d */ /* 0x002fea0003800000 */
[----:B------:R-:W-:Y:S05]  /*7360*/  BRA `(.L_x_168) ;  /* 0xfffffffc00ec7947 */ /* 0x000fea000383ffff */
.L_x_169:
[----:B------:R-:W-:-:S00]  /*7370*/  BRA `(.L_x_169) ;  /* 0xfffffffc00fc7947 */ /* 0x000fc0000383ffff */
[----:B------:R-:W-:-:S00]  /*7380*/  NOP ;  /* 0x0000000000007918 */ /* 0x000fc00000000000 */
[----:B------:R-:W-:-:S00]  /*7390*/  NOP ;  /* 0x0000000000007918 */ /* 0x000fc00000000000 */
[----:B------:R-:W-:-:S00]  /*73a0*/  NOP ;  /* 0x0000000000007918 */ /* 0x000fc00000000000 */
[----:B------:R-:W-:-:S00]  /*73b0*/  NOP ;  /* 0x0000000000007918 */ /* 0x000fc00000000000 */
[----:B------:R-:W-:-:S00]  /*73c0*/  NOP ;  /* 0x0000000000007918 */ /* 0x000fc00000000000 */
[----:B------:R-:W-:-:S00]  /*73d0*/  NOP ;  /* 0x0000000000007918 */ /* 0x000fc00000000000 */
[----:B------:R-:W-:-:S00]  /*73e0*/  NOP ;  /* 0x0000000000007918 */ /* 0x000fc00000000000 */
[----:B------:R-:W-:-:S00]  /*73f0*/  NOP ;  /* 0x0000000000007918 */ /* 0x000fc00000000000 */
.L_x_170:


//--------------------- .nv.shared._ZN7cutlass13device_kernelINS_4conv6kernel13ConvUniversalINS1_16ConvProblemShapeILNS1_8OperatorE0ELi2EEENS1_10collective14CollectiveConvINS1_46MainloopSm90TmaGmmaWarpSpecializedImplicitGemmILS5_0ELi18ELi2EN4cute5tupleIJNSA_1CILi1EEESD_SD_EEENS1_36KernelImplicitTmaWarpSpecializedSm90ELi1EEENSB_IJNSC_ILi128EEENSC_ILi64EEENSB_IJNSC_ILi32EEEEEEEEENS_6half_tESM_NSA_8TiledMMAINSA_8MMA_AtomIJNSA_4SM904GMMA25MMA_64x64x16_F32F16F16_SSILNSQ_5MajorE0ELSS_0ELNSQ_7ScaleInE1ELST_1EEEEEENSA_6LayoutISE_NSB_IJNSC_ILi0EEESX_SX_EEEEENSB_IJNSA_10UnderscoreES10_S10_EEEEENS7_6detail26Sm90ImplicitGemmTileTraitsINSA_20SM90_TMA_LOAD_IM2COLENSA_14ComposedLayoutINSA_7SwizzleILi2ELi4ELi3EEENSA_18smem_ptr_flag_bitsILi16EEENSW_INSB_IJNSB_IJNSC_ILi8EEENSC_ILi16EEEEEENSB_IJSJ_SD_EEENSB_IJSD_NSC_ILi18EEEEEEEEENSB_IJNSB_IJSJ_NSC_ILi256EEEEEENSB_IJSD_SX_EEENSB_IJSX_NSC_ILi4096EEEEEEEEEEEEEvEENS14_INSA_13SM90_TMA_LOADENS16_IS18_S1A_NSW_INSB_IJNSB_IJS1B_S1B_EEES1E_S1G_EEENSB_IJS1J_S1K_NSB_IJSX_NSC_ILi2048EEEEEEEEEEEEEvEEEENS_8epilogue10collective6detail29Sm90TmaWarpSpecializedAdapterINS22_15DefaultEpilogueISM_NSB_IJNSB_IJlllEEESD_SX_EEES27_NS21_6thread17LinearCombinationISM_Li1EffLNS28_9ScaleType4KindE0ELNS_15FloatRoundStyleE2ESM_EENS_4gemm15EpilogueDefaultEEEEEvvEEEEvNT_6ParamsE --------------------------
	.section	.nv.shared._ZN7cutlass13device_kernelINS_4conv6kernel13ConvUniversalINS1_16ConvProblemShapeILNS1_8OperatorE0ELi2EEENS1_10collective14CollectiveConvINS1_46MainloopSm90TmaGmmaWarpSpecializedImplicitGemmILS5_0ELi18ELi2EN4cute5tupleIJNSA_1CILi1EEESD_SD_EEENS1_36KernelImplicitTmaWarpSpecializedSm90ELi1EEENSB_IJNSC_ILi128EEENSC_ILi64EEENSB_IJNSC_ILi32EEEEEEEEENS_6half_tESM_NSA_8TiledMMAINSA_8MMA_AtomIJNSA_4SM904GMMA25MMA_64x64x16_F32F16F16_SSILNSQ_5MajorE0ELSS_0ELNSQ_7ScaleInE1ELST_1EEEEEENSA_6LayoutISE_NSB_IJNSC_ILi0EEESX_SX_EEEEENSB_IJNSA_10UnderscoreES10_S10_EEEEENS7_6detail26Sm90ImplicitGemmTileTraitsINSA_20SM90_TMA_LOAD_IM2COLENSA_14ComposedLayoutINSA_7SwizzleILi2ELi4ELi3EEENSA_18smem_ptr_flag_bitsILi16EEENSW_INSB_IJNSB_IJNSC_ILi8EEENSC_ILi16EEEEEENSB_IJSJ_SD_EEENSB_IJSD_NSC_ILi18EEEEEEEEENSB_IJNSB_IJSJ_NSC_ILi256EEEEEENSB_IJSD_SX_EEENSB_IJSX_NSC_ILi4096EEEEEEEEEEEEEvEENS14_INSA_13SM90_TMA_LOADENS16_IS18_S1A_NSW_INSB_IJNSB_IJS1B_S1B_EEES1E_S1G_EEENSB_IJS1J_S1K_NSB_IJSX_NSC_ILi2048EEEEEEEEEEEEEvEEEENS_8epilogue10collective6detail29Sm90TmaWarpSpecializedAdapterINS22_15DefaultEpilogueISM_NSB_IJNSB_IJlllEEESD_SX_EEES27_NS21_6thread17LinearCombinationISM_Li1EffLNS28_9ScaleType4KindE0ELNS_15FloatRoundStyleE2ESM_EENS_4gemm15EpilogueDefaultEEEEEvvEEEEvNT_6ParamsE,"aw",@nobits
	.sectionflags	@""
	.align	16
	.zero		1024


//--------------------- .nv.shared.reserved.0     --------------------------
	.section	.nv.shared.reserved.0,"aw",@nobits
	.weak		__nv_reservedSMEM_offset_0_alias
	.size		__nv_reservedSMEM_offset_0_alias, 0, 0
	.other		__nv_reservedSMEM_offset_0_alias,@"STO_CUDA_RESERVED_SHARED STV_DEFAULT"
__nv_reservedSMEM_offset_0_alias:
	.zero		0


//--------------------- .nv.global                --------------------------
	.section	.nv.global,"aw",@nobits
.nv.global:
	.type		_ZN39_INTERNAL_f6173921_4_k_cu_a2f99c9a_25284cute1_E,@object
	.size		_ZN39_INTERNAL_f6173921_4_k_cu_a2f99c9a_25284cute1_E,(_ZN39_INTERNAL_f6173921_4_k_cu_a2f99c9a_25284cuda3std3__45__cpo6cbeginE - _ZN39_INTERNAL_f6173921_4_k_cu_a2f99c9a_25284cute1_E)
_ZN39_INTERNAL_f6173921_4_k_cu_a2f99c9a_25284cute1_E:
	.zero		1
	.type		_ZN39_INTERNAL_f6173921_4_k_cu_a2f99c9a_25284cuda3std3__45__cpo6cbeginE,@object
	.size		_ZN39_INTERNAL_f6173921_4_k_cu_a2f99c9a_25284cuda3std3__45__cpo6cbeginE,(_ZN39_INTERNAL_f6173921_4_k_cu_a2f99c9a_25284cuda3std3__48in_placeE - _ZN39_INTERNAL_f6173921_4_k_cu_a2f99c9a_25284cuda3std3__45__cpo6cbeginE)
_ZN39_INTERNAL_f6173921_4_k_cu_a2f99c9a_25284cuda3std3__45__cpo6cbeginE:
	.zero		1
	.type		_ZN39_INTERNAL_f6173921_4_k_cu_a2f99c9a_25284cuda3std3__48in_placeE,@object
	.size		_ZN39_INTERNAL_f6173921_4_k_cu_a2f99c9a_25284cuda3std3__48in_placeE,(_ZN39_INTERNAL_f6173921_4_k_cu_a2f99c9a_25284cuda3std6ranges3__45__cpo9iter_moveE - _ZN39_INTERNAL_f6173921_4_k_cu_a2f99c9a_25284cuda3std3__48in_placeE)
_ZN39_INTERNAL_f6173921_4_k_cu_a2f99c9a_25284cuda3std3__48in_placeE:
	.zero		1
	.type		_ZN39_INTERNAL_f6173921_4_k_cu_a2f99c9a_25284cuda3std6ranges3__45__cpo9iter_moveE,@object
	.size		_ZN39_INTERNAL_f6173921_4_k_cu_a2f99c9a_25284cuda3std6ranges3__45__cpo9iter_moveE,(_ZN39_INTERNAL_f6173921_4_k_cu_a2f99c9a_25284cuda3std3__45__cpo5beginE - _ZN39_INTERNAL_f6173921_4_k_cu_a2f99c9a_25284cuda3std6ranges3__45__cpo9iter_moveE)
_ZN39_INTERNAL_f6173921_4_k_cu_a2f99c9a_25284cuda3std6ranges3__45__cpo9iter_moveE:
	.zero		1
	.type		_ZN39_INTERNAL_f6173921_4_k_cu_a2f99c9a_25284cuda3std3__45__cpo5beginE,@object
	.size		_ZN39_INTERNAL_f6173921_4_k_cu_a2f99c9a_25284cuda3std3__45__cpo5beginE,(_ZN39_INTERNAL_f6173921_4_k_cu_a2f99c9a_25284cuda3std3__441_GLOBAL__N__f6173921_4_k_cu_a2f99c9a_25286ignoreE - _ZN39_INTERNAL_f6173921_4_k_cu_a2f99c9a_25284cuda3std3__45__cpo5beginE)
_ZN39_INTERNAL_f6173921_4_k_cu_a2f99c9a_25284cuda3std3__45__cpo5beginE:
	.zero		1
	.type		_ZN39_INTERNAL_f6173921_4_k_cu_a2f99c9a_25284cuda3std3__441_GLOBAL__N__f6173921_4_k_cu_a2f99c9a_25286ignoreE,@object
	.size		_ZN39_INTERNAL_f6173921_4_k_cu_a2f99c9a_25284cuda3std3__441_GLOBAL__N__f6173921_4_k_cu_a2f99c9a_25286ignoreE,(_ZN39_INTERNAL_f6173921_4_k_cu_a2f99c9a_25284cute7productE - _ZN39_INTERNAL_f6173921_4_k_cu_a2f99c9a_25284cuda3std3__441_GLOBAL__N__f6173921_4_k_cu_a2f99c9a_25286ignoreE)
_ZN39_INTERNAL_f6173921_4_k_cu_a2f99c9a_25284cuda3std3__441_GLOBAL__N__f6173921_4_k_cu_a2f99c9a_25286ignoreE:
	.zero		1
	.type		_ZN39_INTERNAL_f6173921_4_k_cu_a2f99c9a_25284cute7productE,@object
	.size		_ZN39_INTERNAL_f6173921_4_k_cu_a2f99c9a_25284cute7productE,(_ZN39_INTERNAL_f6173921_4_k_cu_a2f99c9a_25284cuda3std3__45__cpo3endE - _ZN39_INTERNAL_f6173921_4_k_cu_a2f99c9a_25284cute7productE)
_ZN39_INTERNAL_f6173921_4_k_cu_a2f99c9a_25284cute7productE:
	.zero		1
	.type		_ZN39_INTERNAL_f6173921_4_k_cu_a2f99c9a_25284cuda3std3__45__cpo3endE,@object
	.size		_ZN39_INTERNAL_f6173921_4_k_cu_a2f99c9a_25284cuda3std3__45__cpo3endE,(_ZN39_INTERNAL_f6173921_4_k_cu_a2f99c9a_25284cuda3std3__419piecewise_constructE - _ZN39_INTERNAL_f6173921_4_k_cu_a2f99c9a_25284cuda3std3__45__cpo3endE)
_ZN39_INTERNAL_f6173921_4_k_cu_a2f99c9a_25284cuda3std3__45__cpo3endE:
	.zero		1
	.type		_ZN39_INTERNAL_f6173921_4_k_cu_a2f99c9a_25284cuda3std3__419piecewise_constructE,@object
	.size		_ZN39_INTERNAL_f6173921_4_k_cu_a2f99c9a_25284cuda3std3__419piecewise_constructE,(_ZN39_INTERNAL_f6173921_4_k_cu_a2f99c9a_25284cuda3std3__45__cpo4cendE - _ZN39_INTERNAL_f6173921_4_k_cu_a2f99c9a_25284cuda3std3__419piecewise_constructE)
_ZN39_INTERNAL_f6173921_4_k_cu_a2f99c9a_25284cuda3std3__419piecewise_constructE:
	.zero		1
	.type		_ZN39_INTERNAL_f6173921_4_k_cu_a2f99c9a_25284cuda3std3__45__cpo4cendE,@object
	.size		_ZN39_INTERNAL_f6173921_4_k_cu_a2f99c9a_25284cuda3std3__45__cpo4cendE,(_ZN39_INTERNAL_f6173921_4_k_cu_a2f99c9a_25284cuda3std6ranges3__45__cpo4swapE - _ZN39_INTERNAL_f6173921_4_k_cu_a2f99c9a_25284cuda3std3__45__cpo4cendE)
_ZN39_INTERNAL_f6173921_4_k_cu_a2f99c9a_25284cuda3std3__45__cpo4cendE:
	.zero		1
	.type		_ZN39_INTERNAL_f6173921_4_k_cu_a2f99c9a_25284cuda3std6ranges3__45__cpo4swapE,@object
	.size		_ZN39_INTERNAL_f6173921_4_k_cu_a2f99c9a_25284cuda3std6ranges3__45__cpo4swapE,(.L_7 - _ZN39_INTERNAL_f6173921_4_k_cu_a2f99c9a_25284cuda3std6ranges3__45__cpo4swapE)
_ZN39_INTERNAL_f6173921_4_k_cu_a2f99c9a_25284cuda3std6ranges3__45__cpo4swapE:
	.zero		1
.L_7:


//--------------------- .nv.constant0._ZN7cutlass13device_kernelINS_4conv6kernel13ConvUniversalINS1_16ConvProblemShapeILNS1_8OperatorE0ELi2EEENS1_10collective14CollectiveConvINS1_46MainloopSm90TmaGmmaWarpSpecializedImplicitGemmILS5_0ELi18ELi2EN4cute5tupleIJNSA_1CILi1EEESD_SD_EEENS1_36KernelImplicitTmaWarpSpecializedSm90ELi1EEENSB_IJNSC_ILi128EEENSC_ILi64EEENSB_IJNSC_ILi32EEEEEEEEENS_6half_tESM_NSA_8TiledMMAINSA_8MMA_AtomIJNSA_4SM904GMMA25MMA_64x64x16_F32F16F16_SSILNSQ_5MajorE0ELSS_0ELNSQ_7ScaleInE1ELST_1EEEEEENSA_6LayoutISE_NSB_IJNSC_ILi0EEESX_SX_EEEEENSB_IJNSA_10UnderscoreES10_S10_EEEEENS7_6detail26Sm90ImplicitGemmTileTraitsINSA_20SM90_TMA_LOAD_IM2COLENSA_14ComposedLayoutINSA_7SwizzleILi2ELi4ELi3EEENSA_18smem_ptr_flag_bitsILi16EEENSW_INSB_IJNSB_IJNSC_ILi8EEENSC_ILi16EEEEEENSB_IJSJ_SD_EEENSB_IJSD_NSC_ILi18EEEEEEEEENSB_IJNSB_IJSJ_NSC_ILi256EEEEEENSB_IJSD_SX_EEENSB_IJSX_NSC_ILi4096EEEEEEEEEEEEEvEENS14_INSA_13SM90_TMA_LOADENS16_IS18_S1A_NSW_INSB_IJNSB_IJS1B_S1B_EEES1E_S1G_EEENSB_IJS1J_S1K_NSB_IJSX_NSC_ILi2048EEEEEEEEEEEEEvEEEENS_8epilogue10collective6detail29Sm90TmaWarpSpecializedAdapterINS22_15DefaultEpilogueISM_NSB_IJNSB_IJlllEEESD_SX_EEES27_NS21_6thread17LinearCombinationISM_Li1EffLNS28_9ScaleType4KindE0ELNS_15FloatRoundStyleE2ESM_EENS_4gemm15EpilogueDefaultEEEEEvvEEEEvNT_6ParamsE --------------------------
	.section	.nv.constant0._ZN7cutlass13device_kernelINS_4conv6kernel13ConvUniversalINS1_16ConvProblemShapeILNS1_8OperatorE0ELi2EEENS1_10collective14CollectiveConvINS1_46MainloopSm90TmaGmmaWarpSpecializedImplicitGemmILS5_0ELi18ELi2EN4cute5tupleIJNSA_1CILi1EEESD_SD_EEENS1_36KernelImplicitTmaWarpSpecializedSm90ELi1EEENSB_IJNSC_ILi128EEENSC_ILi64EEENSB_IJNSC_ILi32EEEEEEEEENS_6half_tESM_NSA_8TiledMMAINSA_8MMA_AtomIJNSA_4SM904GMMA25MMA_64x64x16_F32F16F16_SSILNSQ_5MajorE0ELSS_0ELNSQ_7ScaleInE1ELST_1EEEEEENSA_6LayoutISE_NSB_IJNSC_ILi0EEESX_SX_EEEEENSB_IJNSA_10UnderscoreES10_S10_EEEEENS7_6detail26Sm90ImplicitGemmTileTraitsINSA_20SM90_TMA_LOAD_IM2COLENSA_14ComposedLayoutINSA_7SwizzleILi2ELi4ELi3EEENSA_18smem_ptr_flag_bitsILi16EEENSW_INSB_IJNSB_IJNSC_ILi8EEENSC_ILi16EEEEEENSB_IJSJ_SD_EEENSB_IJSD_NSC_ILi18EEEEEEEEENSB_IJNSB_IJSJ_NSC_ILi256EEEEEENSB_IJSD_SX_EEENSB_IJSX_NSC_ILi4096EEEEEEEEEEEEEvEENS14_INSA_13SM90_TMA_LOADENS16_IS18_S1A_NSW_INSB_IJNSB_IJS1B_S1B_EEES1E_S1G_EEENSB_IJS1J_S1K_NSB_IJSX_NSC_ILi2048EEEEEEEEEEEEEvEEEENS_8epilogue10collective6detail29Sm90TmaWarpSpecializedAdapterINS22_15DefaultEpilogueISM_NSB_IJNSB_IJlllEEESD_SX_EEES27_NS21_6thread17LinearCombinationISM_Li1EffLNS28_9ScaleType4KindE0ELNS_15FloatRoundStyleE2ESM_EENS_4gemm15EpilogueDefaultEEEEEvvEEEEvNT_6ParamsE,"a",@progbits
	.sectionflags	@""
	.align	4
.nv.constant0._ZN7cutlass13device_kernelINS_4conv6kernel13ConvUniversalINS1_16ConvProblemShapeILNS1_8OperatorE0ELi2EEENS1_10collective14CollectiveConvINS1_46MainloopSm90TmaGmmaWarpSpecializedImplicitGemmILS5_0ELi18ELi2EN4cute5tupleIJNSA_1CILi1EEESD_SD_EEENS1_36KernelImplicitTmaWarpSpecializedSm90ELi1EEENSB_IJNSC_ILi128EEENSC_ILi64EEENSB_IJNSC_ILi32EEEEEEEEENS_6half_tESM_NSA_8TiledMMAINSA_8MMA_AtomIJNSA_4SM904GMMA25MMA_64x64x16_F32F16F16_SSILNSQ_5MajorE0ELSS_0ELNSQ_7ScaleInE1ELST_1EEEEEENSA_6LayoutISE_NSB_IJNSC_ILi0EEESX_SX_EEEEENSB_IJNSA_10UnderscoreES10_S10_EEEEENS7_6detail26Sm90ImplicitGemmTileTraitsINSA_20SM90_TMA_LOAD_IM2COLENSA_14ComposedLayoutINSA_7SwizzleILi2ELi4ELi3EEENSA_18smem_ptr_flag_bitsILi16EEENSW_INSB_IJNSB_IJNSC_ILi8EEENSC_ILi16EEEEEENSB_IJSJ_SD_EEENSB_IJSD_NSC_ILi18EEEEEEEEENSB_IJNSB_IJSJ_NSC_ILi256EEEEEENSB_IJSD_SX_EEENSB_IJSX_NSC_ILi4096EEEEEEEEEEEEEvEENS14_INSA_13SM90_TMA_LOADENS16_IS18_S1A_NSW_INSB_IJNSB_IJS1B_S1B_EEES1E_S1G_EEENSB_IJS1J_S1K_NSB_IJSX_NSC_ILi2048EEEEEEEEEEEEEvEEEENS_8epilogue10collective6detail29Sm90TmaWarpSpecializedAdapterINS22_15DefaultEpilogueISM_NSB_IJNSB_IJlllEEESD_SX_EEES27_NS21_6thread17LinearCombinationISM_Li1EffLNS28_9ScaleType4KindE0ELNS_15FloatRoundStyleE2ESM_EENS_4gemm15EpilogueDefaultEEEEEvvEEEEvNT_6ParamsE:
	.zero		1536


//--------------------- SYMBOLS --------------------------

	.type		.nv.reservedSmem.offset0,@object
	.size		.nv.reservedSmem.offset0,0x4
